	.target	sm_90a

	.elftype	@"ET_EXEC"


//--------------------- .note.nv.tkinfo           --------------------------
	.section	.note.nv.tkinfo,"",@"SHT_NOTE"
	.sectionflags	@"SHF_NOTE_NV_TKINFO"
	.tkinfo
        /*0018*/ 	.word	0x00000002
        /*0030*/ 	.string	""
        /*0030*/ 	.string	"ptxas"
        /*0030*/ 	.string	"Cuda compilation tools, release 13.0, V13.0.88"
        /*0030*/ 	.string	"Build cuda_13.0.r13.0/compiler.36424714_0"
        /*0030*/ 	.string	"-v  -suppress-debug-info  -lineinfo  -arch sm_90a "



//--------------------- .note.nv.cuinfo           --------------------------
	.section	.note.nv.cuinfo,"",@"SHT_NOTE"
	.sectionflags	@"SHF_NOTE_NV_CUINFO"
        /*0018*/ 	.short	0x0002
        /*001a*/ 	.short	0x005a
        /*001c*/ 	.short	0x0082
	.zero		2


//--------------------- .nv.info                  --------------------------
	.section	.nv.info,"",@"SHT_CUDA_INFO"
	.align	4


	//----- nvinfo : EIATTR_REGCOUNT
	.align		4
        /*0000*/ 	.byte	0x04, 0x2f
        /*0002*/ 	.short	(.L_1 - .L_0)
	.align		4
.L_0:
        /*0004*/ 	.word	index@(gluon_wgmma)
        /*0008*/ 	.word	0x0000003a


	//----- nvinfo : EIATTR_FRAME_SIZE
	.align		4
.L_1:
        /*000c*/ 	.byte	0x04, 0x11
        /*000e*/ 	.short	(.L_3 - .L_2)
	.align		4
.L_2:
        /*0010*/ 	.word	index@(gluon_wgmma)
        /*0014*/ 	.word	0x00000000


	//----- nvinfo : EIATTR_MIN_STACK_SIZE
	.align		4
.L_3:
        /*0018*/ 	.byte	0x04, 0x12
        /*001a*/ 	.short	(.L_5 - .L_4)
	.align		4
.L_4:
        /*001c*/ 	.word	index@(gluon_wgmma)
        /*0020*/ 	.word	0x00000000
.L_5:


//--------------------- .nv.compat                --------------------------
	.section	.nv.compat,"",@"SHT_CUDA_COMPAT_INFO"
	.align	4
        /*0000*/ 	.byte	0x02, 0x09, 0x01, 0x00, 0x02, 0x02, 0x04, 0x00, 0x02, 0x05, 0x05, 0x00, 0x03, 0x07, 0x01, 0x01
        /*0010*/ 	.byte	0x02, 0x03, 0x03, 0x00, 0x02, 0x06, 0x01, 0x00, 0x04, 0x0b, 0x08, 0x00, 0x00, 0x00, 0x00, 0x00
        /*0020*/ 	.byte	0x00, 0x00, 0x00, 0x00


//--------------------- .nv.info.gluon_wgmma      --------------------------
	.section	.nv.info.gluon_wgmma,"",@"SHT_CUDA_INFO"
	.sectionflags	@""
	.align	4


	//----- nvinfo : EIATTR_CUDA_API_VERSION
	.align		4
        /*0000*/ 	.byte	0x04, 0x37
        /*0002*/ 	.short	(.L_7 - .L_6)
.L_6:
        /*0004*/ 	.word	0x00000082


	//----- nvinfo : EIATTR_KPARAM_INFO
	.align		4
.L_7:
        /*0008*/ 	.byte	0x04, 0x17
        /*000a*/ 	.short	(.L_9 - .L_8)
.L_8:
        /*000c*/ 	.word	0x00000000
        /*0010*/ 	.short	0x000a
        /*0012*/ 	.short	0x0048
        /*0014*/ 	.byte	0x00, 0xf4, 0x21, 0x00


	//----- nvinfo : EIATTR_KPARAM_INFO
	.align		4
.L_9:
        /*0018*/ 	.byte	0x04, 0x17
        /*001a*/ 	.short	(.L_11 - .L_10)
.L_10:
        /*001c*/ 	.word	0x00000000
        /*0020*/ 	.short	0x0009
        /*0022*/ 	.short	0x0040
        /*0024*/ 	.byte	0x00, 0xf4, 0x21, 0x00


	//----- nvinfo : EIATTR_KPARAM_INFO
	.align		4
.L_11:
        /*0028*/ 	.byte	0x04, 0x17
        /*002a*/ 	.short	(.L_13 - .L_12)
.L_12:
        /*002c*/ 	.word	0x00000000
        /*0030*/ 	.short	0x0008
        /*0032*/ 	.short	0x0038
        /*0034*/ 	.byte	0x00, 0xf0, 0x21, 0x00


	//----- nvinfo : EIATTR_KPARAM_INFO
	.align		4
.L_13:
        /*0038*/ 	.byte	0x04, 0x17
        /*003a*/ 	.short	(.L_15 - .L_14)
.L_14:
        /*003c*/ 	.word	0x00000000
        /*0040*/ 	.short	0x0007
        /*0042*/ 	.short	0x0030
        /*0044*/ 	.byte	0x00, 0xf0, 0x21, 0x00


	//----- nvinfo : EIATTR_KPARAM_INFO
	.align		4
.L_15:
        /*0048*/ 	.byte	0x04, 0x17
        /*004a*/ 	.short	(.L_17 - .L_16)
.L_16:
        /*004c*/ 	.word	0x00000000
        /*0050*/ 	.short	0x0006
        /*0052*/ 	.short	0x0028
        /*0054*/ 	.byte	0x00, 0xf0, 0x21, 0x00


	//----- nvinfo : EIATTR_KPARAM_INFO
	.align		4
.L_17:
        /*0058*/ 	.byte	0x04, 0x17
        /*005a*/ 	.short	(.L_19 - .L_18)
.L_18:
        /*005c*/ 	.word	0x00000000
        /*0060*/ 	.short	0x0005
        /*0062*/ 	.short	0x0020
        /*0064*/ 	.byte	0x00, 0xf0, 0x11, 0x00


	//----- nvinfo : EIATTR_KPARAM_INFO
	.align		4
.L_19:
        /*0068*/ 	.byte	0x04, 0x17
        /*006a*/ 	.short	(.L_21 - .L_20)
.L_20:
        /*006c*/ 	.word	0x00000000
        /*0070*/ 	.short	0x0004
        /*0072*/ 	.short	0x001c
        /*0074*/ 	.byte	0x00, 0xf0, 0x11, 0x00


	//----- nvinfo : EIATTR_KPARAM_INFO
	.align		4
.L_21:
        /*0078*/ 	.byte	0x04, 0x17
        /*007a*/ 	.short	(.L_23 - .L_22)
.L_22:
        /*007c*/ 	.word	0x00000000
        /*0080*/ 	.short	0x0003
        /*0082*/ 	.short	0x0018
        /*0084*/ 	.byte	0x00, 0xf0, 0x11, 0x00


	//----- nvinfo : EIATTR_KPARAM_INFO
	.align		4
.L_23:
        /*0088*/ 	.byte	0x04, 0x17
        /*008a*/ 	.short	(.L_25 - .L_24)
.L_24:
        /*008c*/ 	.word	0x00000000
        /*0090*/ 	.short	0x0002
        /*0092*/ 	.short	0x0010
        /*0094*/ 	.byte	0x00, 0xf4, 0x21, 0x00


	//----- nvinfo : EIATTR_KPARAM_INFO
	.align		4
.L_25:
        /*0098*/ 	.byte	0x04, 0x17
        /*009a*/ 	.short	(.L_27 - .L_26)
.L_26:
        /*009c*/ 	.word	0x00000000
        /*00a0*/ 	.short	0x0001
        /*00a2*/ 	.short	0x0008
        /*00a4*/ 	.byte	0x00, 0xf4, 0x21, 0x00


	//----- nvinfo : EIATTR_KPARAM_INFO
	.align		4
.L_27:
        /*00a8*/ 	.byte	0x04, 0x17
        /*00aa*/ 	.short	(.L_29 - .L_28)
.L_28:
        /*00ac*/ 	.word	0x00000000
        /*00b0*/ 	.short	0x0000
        /*00b2*/ 	.short	0x0000
        /*00b4*/ 	.byte	0x00, 0xf4, 0x21, 0x00


	//----- nvinfo : EIATTR_SPARSE_MMA_MASK
	.align		4
.L_29:
        /*00b8*/ 	.byte	0x03, 0x50
        /*00ba*/ 	.short	0x0000


	//----- nvinfo : EIATTR_MAXREG_COUNT
	.align		4
        /*00bc*/ 	.byte	0x03, 0x1b
        /*00be*/ 	.short	0x00ff


	//----- nvinfo : EIATTR_NUM_BARRIERS
	.align		4
        /*00c0*/ 	.byte	0x02, 0x4c
        /*00c2*/ 	.byte	0x01
	.zero		1


	//----- nvinfo : EIATTR_MERCURY_ISA_VERSION
	.align		4
        /*00c4*/ 	.byte	0x03, 0x5f
        /*00c6*/ 	.short	0x0101


	//----- nvinfo : EIATTR_INT_WARP_WIDE_INSTR_OFFSETS
	.align		4
        /*00c8*/ 	.byte	0x04, 0x31
        /*00ca*/ 	.short	(.L_31 - .L_30)


	//   ....[0]....
.L_30:
        /*00cc*/ 	.word	0x00001260


	//   ....[1]....
        /*00d0*/ 	.word	0x000012f0


	//   ....[2]....
        /*00d4*/ 	.word	0x000015c0


	//   ....[3]....
        /*00d8*/ 	.word	0x000015d0


	//   ....[4]....
        /*00dc*/ 	.word	0x000015e0


	//   ....[5]....
        /*00e0*/ 	.word	0x000015f0


	//   ....[6]....
        /*00e4*/ 	.word	0x00001a90


	//   ....[7]....
        /*00e8*/ 	.word	0x00001ad0


	//----- nvinfo : EIATTR_COOP_GROUP_MASK_REGIDS
	.align		4
.L_31:
        /*00ec*/ 	.byte	0x04, 0x29
        /*00ee*/ 	.short	(.L_33 - .L_32)


	//   ....[0]....
.L_32:
        /*00f0*/ 	.word	0xffffffff


	//   ....[1]....
        /*00f4*/ 	.word	0xffffffff


	//   ....[2]....
        /*00f8*/ 	.word	0xffffffff


	//----- nvinfo : EIATTR_COOP_GROUP_INSTR_OFFSETS
	.align		4
.L_33:
        /*00fc*/ 	.byte	0x04, 0x28
        /*00fe*/ 	.short	(.L_35 - .L_34)


	//   ....[0]....
.L_34:
        /*0100*/ 	.word	0x00000140


	//   ....[1]....
        /*0104*/ 	.word	0x000006e0


	//   ....[2]....
        /*0108*/ 	.word	0x00000cb0


	//----- nvinfo : EIATTR_MBARRIER_INSTR_OFFSETS
	.align		4
.L_35:
        /*010c*/ 	.byte	0x04, 0x39
        /*010e*/ 	.short	(.L_37 - .L_36)


	//   ....[0]....
.L_36:
        /*0110*/ 	.word	0x00001380
        /*0114*/ 	.word	0x000000ff
        /*0118*/ 	.word	0x00006000
        /*011c*/ 	.short	0x0100
        /*011e*/ 	.byte	0x08
	.zero		1


	//   ....[1]....
        /*0120*/ 	.word	0x00001700
        /*0124*/ 	.word	0x000000ff
        /*0128*/ 	.word	0x00006000
        /*012c*/ 	.short	0x010a
        /*012e*/ 	.byte	0x08
	.zero		1


	//   ....[2]....
        /*0130*/ 	.word	0x000019c0
        /*0134*/ 	.word	0x000000ff
        /*0138*/ 	.word	0x00006000
        /*013c*/ 	.short	0x0108
        /*013e*/ 	.byte	0x08
	.zero		1


	//   ....[3]....
        /*0140*/ 	.word	0x00001c50
        /*0144*/ 	.word	0x000000ff
        /*0148*/ 	.word	0x00006000
        /*014c*/ 	.short	0x010a
        /*014e*/ 	.byte	0x08
	.zero		1


	//----- nvinfo : EIATTR_NUM_MBARRIERS
	.align		4
.L_37:
        /*0150*/ 	.byte	0x03, 0x38
        /*0152*/ 	.short	0x0001


	//----- nvinfo : EIATTR_EXIT_INSTR_OFFSETS
	.align		4
        /*0154*/ 	.byte	0x04, 0x1c
        /*0156*/ 	.short	(.L_39 - .L_38)


	//   ....[0]....
.L_38:
        /*0158*/ 	.word	0x00001c40


	//----- nvinfo : EIATTR_REQNTID
	.align		4
.L_39:
        /*015c*/ 	.byte	0x04, 0x10
        /*015e*/ 	.short	(.L_41 - .L_40)
.L_40:
        /*0160*/ 	.word	0x00000100
        /*0164*/ 	.word	0x00000001
        /*0168*/ 	.word	0x00000001


	//----- nvinfo : EIATTR_CRS_STACK_SIZE
	.align		4
.L_41:
        /*016c*/ 	.byte	0x04, 0x1e
        /*016e*/ 	.short	(.L_43 - .L_42)
.L_42:
        /*0170*/ 	.word	0x00000000


	//----- nvinfo : EIATTR_CBANK_PARAM_SIZE
	.align		4
.L_43:
        /*0174*/ 	.byte	0x03, 0x19
        /*0176*/ 	.short	0x0050


	//----- nvinfo : EIATTR_PARAM_CBANK
	.align		4
        /*0178*/ 	.byte	0x04, 0x0a
        /*017a*/ 	.short	(.L_45 - .L_44)
	.align		4
.L_44:
        /*017c*/ 	.word	index@(.nv.constant0.gluon_wgmma)
        /*0180*/ 	.short	0x0210
        /*0182*/ 	.short	0x0050


	//----- nvinfo : EIATTR_SW_WAR
	.align		4
.L_45:
        /*0184*/ 	.byte	0x04, 0x36
        /*0186*/ 	.short	(.L_47 - .L_46)
.L_46:
        /*0188*/ 	.word	0x00000008
.L_47:


//--------------------- .nv.callgraph             --------------------------
	.section	.nv.callgraph,"",@"SHT_CUDA_CALLGRAPH"
	.align	4
	.sectionentsize	8
	.align		4
        /*0000*/ 	.word	0x00000000
	.align		4
        /*0004*/ 	.word	0xffffffff
	.align		4
        /*0008*/ 	.word	0x00000000
	.align		4
        /*000c*/ 	.word	0xfffffffe
	.align		4
        /*0010*/ 	.word	0x00000000
	.align		4
        /*0014*/ 	.word	0xfffffffd
	.align		4
        /*0018*/ 	.word	0x00000000
	.align		4
        /*001c*/ 	.word	0xfffffffc


//--------------------- .text.gluon_wgmma         --------------------------
	.section	.text.gluon_wgmma,"ax",@progbits
	.align	128
        .global         gluon_wgmma
        .type           gluon_wgmma,@function
        .size           gluon_wgmma,(.L_x_53 - gluon_wgmma)
        .other          gluon_wgmma,@"STO_CUDA_ENTRY STV_DEFAULT"
gluon_wgmma:
.text.gluon_wgmma:
[----:B------:R-:W-:Y:S01]  /*0000*/  LDC R1, c[0x0][0x28] ;  /* 0x00000a00ff017b82 */ /* 0x000fe20000000800 */
[----:B------:R-:W1:Y:S07]  /*0010*/  S2R R0, SR_TID.X ;  /* 0x0000000000007919 */ /* 0x000e6e0000002100 */
[----:B------:R-:W2:Y:S01]  /*0020*/  S2UR UR4, SR_CgaCtaId ;  /* 0x00000000000479c3 */ /* 0x000ea20000008800 */
[----:B------:R-:W-:Y:S01]  /*0030*/  UMOV UR8, 0x400 ;  /* 0x0000040000087882 */ /* 0x000fe20000000000 */
[----:B------:R-:W-:Y:S01]  /*0040*/  ULDC UR6, c[0x0][0xc] ;  /* 0x0000030000067ab9 */ /* 0x000fe20000000800 */
[----:B------:R-:W-:Y:S01]  /*0050*/  ULDC.64 UR24, c[0x0][0x250] ;  /* 0x0000940000187ab9 */ /* 0x000fe20000000a00 */
[----:B------:R-:W-:Y:S04]  /*0060*/  BSSY B0, `(.L_x_0) ;  /* 0x000001d000007945 */ /* 0x000fe80003800000 */
[----:B------:R-:W3:Y:S08]  /*0070*/  LDC R9, c[0x0][0x230] ;  /* 0x00008c00ff097b82 */ /* 0x000ef00000000800 */
[----:B------:R-:W-:Y:S08]  /*0080*/  S2UR UR27, SR_CTAID.Y ;  /* 0x00000000001b79c3 */ /* 0x000ff00000002600 */
[----:B------:R-:W4:Y:S01]  /*0090*/  S2UR UR5, SR_CTAID.Z ;  /* 0x00000000000579c3 */ /* 0x000f220000002700 */
[----:B--2---:R-:W-:-:S03]  /*00a0*/  ULEA UR8, UR4, UR8, 0x18 ;  /* 0x0000000804087291 */ /* 0x004fc6000f8ec03f */
[----:B------:R-:W-:Y:S01]  /*00b0*/  ULDC UR4, c[0x0][0x10] ;  /* 0x0000040000047ab9 */ /* 0x000fe20000000800 */
[----:B-1----:R-:W-:-:S03]  /*00c0*/  LOP3.LUT R7, R0, 0xff, RZ, 0xc0, !PT ;  /* 0x000000ff00077812 */ /* 0x002fc600078ec0ff */
[----:B------:R-:W1:Y:S01]  /*00d0*/  S2UR UR26, SR_CTAID.X ;  /* 0x00000000001a79c3 */ /* 0x000e620000002500 */
[----:B---3--:R-:W-:Y:S01]  /*00e0*/  VIADD R6, R9, 0xffffffff ;  /* 0xffffffff09067836 */ /* 0x008fe20000000000 */
[C---:B------:R-:W-:Y:S02]  /*00f0*/  ISETP.GE.U32.AND P0, PT, R7.reuse, 0x20, PT ;  /* 0x000000200700780c */ /* 0x040fe40003f06070 */
[C---:B------:R-:W-:Y:S02]  /*0100*/  ISETP.NE.U32.AND P2, PT, R7.reuse, RZ, PT ;  /* 0x000000ff0700720c */ /* 0x040fe40003f45070 */
[----:B------:R-:W-:Y:S02]  /*0110*/  LEA R3, R7, UR8, 0x2 ;  /* 0x0000000807037c11 */ /* 0x000fe4000f8e10ff */
[----:B------:R-:W2:Y:S07]  /*0120*/  LDC R2, c[0x0][0x228] ;  /* 0x00008a00ff027b82 */ /* 0x000eae0000000800 */
[----:B------:R3:W-:Y:S01]  /*0130*/  @!P0 STS [R3], RZ ;  /* 0x000000ff03008388 */ /* 0x0007e20000000800 */
[----:B------:R-:W-:-:S03]  /*0140*/  NOP ;  /* 0x0000000000007918 */ /* 0x000fc60000000000 */
[----:B------:R3:W-:Y:S01]  /*0150*/  @!P2 STS [UR8+0x20], R6 ;  /* 0x00002006ff00a988 */ /* 0x0007e20008000808 */
[----:B----4-:R-:W-:-:S04]  /*0160*/  UIMAD UR4, UR5, UR4, UR27 ;  /* 0x00000004050472a4 */ /* 0x010fc8000f8e021b */
[----:B-1----:R-:W-:-:S04]  /*0170*/  UIMAD UR4, UR4, UR6, UR26 ;  /* 0x00000006040472a4 */ /* 0x002fc8000f8e021a */
[----:B------:R-:W-:Y:S01]  /*0180*/  UIMAD UR4, UR4, 0x180, URZ ;  /* 0x00000180040478a4 */ /* 0x000fe2000f8e023f */
[----:B--2---:R-:W-:-:S03]  /*0190*/  VIADD R2, R2, 0xffffffff ;  /* 0xffffffff02027836 */ /* 0x004fc60000000000 */
[----:B------:R-:W-:-:S04]  /*01a0*/  UIADD3 UR20, UP0, UR4, UR24, URZ ;  /* 0x0000001804147290 */ /* 0x000fc8000ff1e03f */
[----:B------:R-:W-:Y:S01]  /*01b0*/  ULEA.HI.X.SX32 UR21, UR4, UR25, 0x1, UP0 ;  /* 0x0000001904157291 */ /* 0x000fe200080f0e3f */
[----:B---3--:R-:W-:Y:S11]  /*01c0*/  @P2 BRA `(.L_x_1) ;  /* 0x0000000000182947 */ /* 0x008ff60003800000 */
[----:B------:R-:W1:Y:S01]  /*01d0*/  LDS R4, [UR8+0x8] ;  /* 0x00000808ff047984 */ /* 0x000e620008000800 */
[----:B------:R-:W2:Y:S01]  /*01e0*/  LDC.64 R10, c[0x0][0x210] ;  /* 0x00008400ff0a7b82 */ /* 0x000ea20000000a00 */
[----:B------:R-:W-:Y:S02]  /*01f0*/  IMAD.MOV.U32 R5, RZ, RZ, 0x70 ;  /* 0x00000070ff057424 */ /* 0x000fe400078e00ff */
[----:B--2---:R2:W-:Y:S03]  /*0200*/  STS.64 [UR8], R10 ;  /* 0x0000000aff007988 */ /* 0x0045e60008000a08 */
[----:B-1----:R-:W-:-:S05]  /*0210*/  LOP3.LUT R4, R4, 0x10, R5, 0xd8, !PT ;  /* 0x0000001004047812 */ /* 0x002fca00078ed805 */
[----:B------:R2:W-:Y:S02]  /*0220*/  STS [UR8+0x8], R4 ;  /* 0x00000804ff007988 */ /* 0x0005e40008000808 */
.L_x_1:
[----:B------:R-:W-:Y:S05]  /*0230*/  BSYNC B0 ;  /* 0x0000000000007941 */ /* 0x000fea0003800000 */
.L_x_0:
[----:B------:R-:W-:Y:S04]  /*0240*/  BSSY B0, `(.L_x_2) ;  /* 0x000000a000007945 */ /* 0x000fe80003800000 */
[----:B------:R-:W-:Y:S05]  /*0250*/  @P2 BRA `(.L_x_3) ;  /* 0x0000000000202947 */ /* 0x000fea0003800000 */
[----:B--2---:R-:W1:Y:S01]  /*0260*/  LDS R4, [UR8+0x34] ;  /* 0x00003408ff047984 */ /* 0x004e620008000800 */
[----:B------:R-:W-:Y:S02]  /*0270*/  IMAD.MOV.U32 R5, RZ, RZ, 0x7f000000 ;  /* 0x7f000000ff057424 */ /* 0x000fe400078e00ff */
[----:B------:R-:W-:Y:S01]  /*0280*/  @!P2 IMAD.MOV.U32 R8, RZ, RZ, 0x7f ;  /* 0x0000007fff08a424 */ /* 0x000fe200078e00ff */
[----:B------:R-:W2:Y:S02]  /*0290*/  @!P2 LDS R11, [UR8+0x38] ;  /* 0x00003808ff0ba984 */ /* 0x000ea40008000800 */
[----:B-1----:R-:W-:Y:S02]  /*02a0*/  LOP3.LUT R4, R4, 0xff000000, R5, 0xb8, !PT ;  /* 0xff00000004047812 */ /* 0x002fe400078eb805 */
[----:B--2---:R-:W-:-:S03]  /*02b0*/  @!P2 LOP3.LUT R5, R11, 0xff, R8, 0xb8, !PT ;  /* 0x000000ff0b05a812 */ /* 0x004fc600078eb808 */
[----:B------:R1:W-:Y:S04]  /*02c0*/  STS [UR8+0x34], R4 ;  /* 0x00003404ff007988 */ /* 0x0003e80008000808 */
[----:B------:R1:W-:Y:S02]  /*02d0*/  @!P2 STS [UR8+0x38], R5 ;  /* 0x00003805ff00a988 */ /* 0x0003e40008000808 */
.L_x_3:
[----:B------:R-:W-:Y:S05]  /*02e0*/  BSYNC B0 ;  /* 0x0000000000007941 */ /* 0x000fea0003800000 */
.L_x_2:
[----:B------:R-:W-:Y:S04]  /*02f0*/  BSSY B0, `(.L_x_4) ;  /* 0x000000a000007945 */ /* 0x000fe80003800000 */
[----:B------:R-:W-:Y:S05]  /*0300*/  @P2 BRA `(.L_x_5) ;  /* 0x0000000000202947 */ /* 0x000fea0003800000 */
[----:B-12---:R-:W1:Y:S01]  /*0310*/  LDS R4, [UR8+0x1c] ;  /* 0x00001c08ff047984 */ /* 0x006e620008000800 */
[----:B------:R-:W2:Y:S03]  /*0320*/  LDC.64 R12, c[0x0][0x238] ;  /* 0x00008e00ff0c7b82 */ /* 0x000ea60000000a00 */
[----:B------:R3:W-:Y:S01]  /*0330*/  STS [UR8+0x24], R2 ;  /* 0x00002402ff007988 */ /* 0x0007e20008000808 */
[--C-:B--2---:R-:W-:Y:S02]  /*0340*/  SHF.R.U32.HI R11, RZ, 0x4, R13.reuse ;  /* 0x00000004ff0b7819 */ /* 0x104fe4000001160d */
[----:B------:R-:W-:-:S05]  /*0350*/  SHF.R.U64 R5, R12, 0x4, R13 ;  /* 0x000000040c057819 */ /* 0x000fca000000120d */
[----:B------:R3:W-:Y:S01]  /*0360*/  STS [UR8+0xc], R5 ;  /* 0x00000c05ff007988 */ /* 0x0007e20008000808 */
[----:B-1----:R-:W-:-:S05]  /*0370*/  LOP3.LUT R4, R4, 0xf, R11, 0xb8, !PT ;  /* 0x0000000f04047812 */ /* 0x002fca00078eb80b */
[----:B------:R3:W-:Y:S02]  /*0380*/  STS [UR8+0x1c], R4 ;  /* 0x00001c04ff007988 */ /* 0x0007e40008000808 */
.L_x_5:
[----:B------:R-:W-:Y:S05]  /*0390*/  BSYNC B0 ;  /* 0x0000000000007941 */ /* 0x000fea0003800000 */
.L_x_4:
[----:B------:R-:W-:Y:S04]  /*03a0*/  BSSY B1, `(.L_x_6) ;  /* 0x000001e000017945 */ /* 0x000fe80003800000 */
[----:B------:R-:W-:Y:S01]  /*03b0*/  BSSY B0, `(.L_x_7) ;  /* 0x0000019000007945 */ /* 0x000fe20003800000 */
[----:B------:R-:W-:-:S03]  /*03c0*/  IMAD.MOV.U32 R8, RZ, RZ, RZ ;  /* 0x000000ffff087224 */ /* 0x000fc600078e00ff */
[----:B------:R-:W-:Y:S05]  /*03d0*/  @P2 BRA `(.L_x_8) ;  /* 0x00000000001c2947 */ /* 0x000fea0003800000 */
[----:B-123--:R-:W1:Y:S02]  /*03e0*/  LDS R4, [UR8+0x34] ;  /* 0x00003408ff047984 */ /* 0x00ee640008000800 */
[----:B-1----:R-:W-:-:S05]  /*03f0*/  LOP3.LUT R4, R4, 0x7, RZ, 0xb8, !PT ;  /* 0x0000000704047812 */ /* 0x002fca00078eb8ff */
[----:B------:R1:W-:Y:S01]  /*0400*/  STS [UR8+0x34], R4 ;  /* 0x00003404ff007988 */ /* 0x0003e20008000808 */
[----:B------:R-:W-:Y:S05]  /*0410*/  @P2 BRA `(.L_x_9) ;  /* 0x00000000001c2947 */ /* 0x000fea0003800000 */
[----:B-1----:R-:W1:Y:S02]  /*0420*/  LDS R4, [UR8+0x34] ;  /* 0x00003408ff047984 */ /* 0x002e640008000800 */
[----:B-1----:R-:W-:-:S05]  /*0430*/  LOP3.LUT R4, R4, 0x38, RZ, 0xb8, !PT ;  /* 0x0000003804047812 */ /* 0x002fca00078eb8ff */
[----:B------:R4:W-:Y:S02]  /*0440*/  STS [UR8+0x34], R4 ;  /* 0x00003404ff007988 */ /* 0x0009e40008000808 */
.L_x_8:
[----:B------:R-:W-:Y:S05]  /*0450*/  @P2 BRA `(.L_x_10) ;  /* 0x00000000001c2947 */ /* 0x000fea0003800000 */
[----:B-1234-:R-:W1:Y:S02]  /*0460*/  LDS R4, [UR8+0x8] ;  /* 0x00000808ff047984 */ /* 0x01ee640008000800 */
[----:B-1----:R-:W-:-:S05]  /*0470*/  LOP3.LUT R4, R4, 0x780, RZ, 0xb8, !PT ;  /* 0x0000078004047812 */ /* 0x002fca00078eb8ff */
[----:B------:R2:W-:Y:S02]  /*0480*/  STS [UR8+0x8], R4 ;  /* 0x00000804ff007988 */ /* 0x0005e40008000808 */
.L_x_9:
[----:B------:R-:W-:Y:S05]  /*0490*/  @P2 BRA `(.L_x_11) ;  /* 0x0000000000282947 */ /* 0x000fea0003800000 */
[----:B-12---:R-:W1:Y:S02]  /*04a0*/  LDS R4, [UR8+0x8] ;  /* 0x00000808ff047984 */ /* 0x006e640008000800 */
[----:B-1----:R-:W-:-:S05]  /*04b0*/  LOP3.LUT R4, R4, 0x1800, RZ, 0xb8, !PT ;  /* 0x0000180004047812 */ /* 0x002fca00078eb8ff */
[----:B------:R5:W-:Y:S02]  /*04c0*/  STS [UR8+0x8], R4 ;  /* 0x00000804ff007988 */ /* 0x000be40008000808 */
.L_x_10:
[----:B------:R-:W-:Y:S05]  /*04d0*/  @P2 BREAK B0 ;  /* 0x0000000000002942 */ /* 0x000fea0003800000 */
[----:B------:R-:W-:Y:S05]  /*04e0*/  @P2 BRA `(.L_x_12) ;  /* 0x0000000000242947 */ /* 0x000fea0003800000 */
[----:B-1-3--:R-:W1:Y:S01]  /*04f0*/  LDS R5, [UR8+0x8] ;  /* 0x00000808ff057984 */ /* 0x00ae620008000800 */
[----:B--2-45:R-:W-:-:S05]  /*0500*/  IMAD.MOV.U32 R4, RZ, RZ, 0x6000 ;  /* 0x00006000ff047424 */ /* 0x034fca00078e00ff */
[----:B-1----:R-:W-:-:S04]  /*0510*/  LOP3.LUT R4, R5, 0x6000, R4, 0xd8, !PT ;  /* 0x0000600005047812 */ /* 0x002fc800078ed804 */
[----:B------:R-:W-:-:S05]  /*0520*/  LOP3.LUT R4, R4, 0x400000, RZ, 0xb8, !PT ;  /* 0x0040000004047812 */ /* 0x000fca00078eb8ff */
[----:B------:R3:W-:Y:S02]  /*0530*/  STS [UR8+0x8], R4 ;  /* 0x00000804ff007988 */ /* 0x0007e40008000808 */
.L_x_11:
[----:B------:R-:W-:Y:S05]  /*0540*/  BSYNC B0 ;  /* 0x0000000000007941 */ /* 0x000fea0003800000 */
.L_x_7:
[----:B-123--:R-:W1:Y:S02]  /*0550*/  @!P2 LDS R4, [UR8+0x8] ;  /* 0x00000808ff04a984 */ /* 0x00ee640008000800 */
[----:B-1----:R-:W-:-:S05]  /*0560*/  @!P2 LOP3.LUT R4, R4, 0x8000, RZ, 0xb8, !PT ;  /* 0x000080000404a812 */ /* 0x002fca00078eb8ff */
[----:B------:R1:W-:Y:S02]  /*0570*/  @!P2 STS [UR8+0x8], R4 ;  /* 0x00000804ff00a988 */ /* 0x0003e40008000808 */
.L_x_12:
[----:B------:R-:W-:Y:S05]  /*0580*/  BSYNC B1 ;  /* 0x0000000000017941 */ /* 0x000fea0003800000 */
.L_x_6:
[----:B------:R-:W-:Y:S05]  /*0590*/  WARPSYNC.ALL ;  /* 0x0000000000007948 */ /* 0x000fea0003800000 */
[----:B------:R-:W-:Y:S05]  /*05a0*/  @P0 BRA `(.L_x_13) ;  /* 0x0000000000280947 */ /* 0x000fea0003800000 */
[----:B-12345:R-:W1:Y:S01]  /*05b0*/  S2R R4, SR_LANEID ;  /* 0x0000000000047919 */ /* 0x03ee620000000000 */
[----:B------:R-:W-:Y:S05]  /*05c0*/  WARPSYNC.ALL ;  /* 0x0000000000007948 */ /* 0x000fea0003800000 */
[----:B-1----:R-:W-:-:S05]  /*05d0*/  IMAD.SHL.U32 R10, R4, 0x4, RZ ;  /* 0x00000004040a7824 */ /* 0x002fca00078e00ff */
[----:B------:R-:W1:Y:S01]  /*05e0*/  LDS R11, [R10+UR8] ;  /* 0x000000080a0b7984 */ /* 0x000e620008000800 */
[----:B------:R-:W-:-:S05]  /*05f0*/  IADD3 R4, P1, R10, UR20, RZ ;  /* 0x000000140a047c10 */ /* 0x000fca000ff3e0ff */
[----:B------:R-:W-:-:S05]  /*0600*/  IMAD.X R5, RZ, RZ, UR21, P1 ;  /* 0x00000015ff057e24 */ /* 0x000fca00088e06ff */
[----:B-1----:R1:W2:Y:S01]  /*0610*/  ATOMG.E.EXCH.STRONG.GPU PT, RZ, [R4], R11 ;  /* 0x0000000b04ff73a8 */ /* 0x0022a200041ee100 */
[----:B------:R-:W-:-:S04]  /*0620*/  DEPBAR {5,4,3,2,1,0} ;  /* 0x0000003f0000791a */ /* 0x000fc80000000000 */
[----:B------:R1:W-:Y:S01]  /*0630*/  UTMACCTL.IV [UR20] ;  /* 0x00000000140079b9 */ /* 0x0003e20008000000 */
[----:B------:R-:W-:Y:S01]  /*0640*/  NOP ;  /* 0x0000000000007918 */ /* 0x000fe20000000000 */
.L_x_13:
[----:B------:R-:W-:Y:S05]  /*0650*/  @P0 BRA `(.L_x_14) ;  /* 0x00000000000c0947 */ /* 0x000fea0003800000 */
[----:B------:R0:W-:Y:S01]  /*0660*/  UTMACMDFLUSH ;  /* 0x00000000000079b7 */ /* 0x0001e20000000000 */
[----:B------:R-:W-:Y:S05]  /*0670*/  @P0 BRA `(.L_x_14) ;  /* 0x0000000000040947 */ /* 0x000fea0003800000 */
[----:B------:R-:W-:-:S04]  /*0680*/  DEPBAR.LE SB0, 0x0 ;  /* 0x000080000000791a */ /* 0x000fc80000000000 */
.L_x_14:
[----:B------:R-:W-:Y:S05]  /*0690*/  WARPSYNC.ALL ;  /* 0x0000000000007948 */ /* 0x000fea0003800000 */
[----:B--2---:R-:W-:Y:S06]  /*06a0*/  BAR.SYNC.DEFER_BLOCKING 0x0 ;  /* 0x0000000000007b1d */ /* 0x004fec0000010000 */
[----:B------:R-:W-:Y:S02]  /*06b0*/  BSSY B1, `(.L_x_15) ;  /* 0x000000b000017945 */ /* 0x000fe40003800000 */
[----:B------:R-:W-:Y:S06]  /*06c0*/  BAR.SYNC.DEFER_BLOCKING 0x0 ;  /* 0x0000000000007b1d */ /* 0x000fec0000010000 */
[----:B------:R2:W-:Y:S01]  /*06d0*/  @!P0 STS [R3], RZ ;  /* 0x000000ff03008388 */ /* 0x0005e20000000800 */
[----:B------:R-:W-:Y:S01]  /*06e0*/  NOP ;  /* 0x0000000000007918 */ /* 0x000fe20000000000 */
[----:B------:R-:W-:Y:S05]  /*06f0*/  @P2 BRA `(.L_x_16) ;  /* 0x0000000000182947 */ /* 0x000fea0003800000 */
[----:B-1-345:R-:W1:Y:S01]  /*0700*/  LDS R4, [UR8+0x8] ;  /* 0x00000808ff047984 */ /* 0x03ae620008000800 */
[----:B------:R-:W3:Y:S01]  /*0710*/  LDC.64 R10, c[0x0][0x218] ;  /* 0x00008600ff0a7b82 */ /* 0x000ee20000000a00 */
[----:B------:R-:W-:Y:S02]  /*0720*/  IMAD.MOV.U32 R5, RZ, RZ, 0x70 ;  /* 0x00000070ff057424 */ /* 0x000fe400078e00ff */
[----:B---3--:R3:W-:Y:S03]  /*0730*/  STS.64 [UR8], R10 ;  /* 0x0000000aff007988 */ /* 0x0087e60008000a08 */
[----:B-1----:R-:W-:-:S05]  /*0740*/  LOP3.LUT R4, R4, 0x10, R5, 0xd8, !PT ;  /* 0x0000001004047812 */ /* 0x002fca00078ed805 */
[----:B------:R3:W-:Y:S02]  /*0750*/  STS [UR8+0x8], R4 ;  /* 0x00000804ff007988 */ /* 0x0007e40008000808 */
.L_x_16:
[----:B-1----:R-:W-:Y:S05]  /*0760*/  BSYNC B1 ;  /* 0x0000000000017941 */ /* 0x002fea0003800000 */
.L_x_15:
[----:B------:R-:W-:Y:S04]  /*0770*/  BSSY B2, `(.L_x_17) ;  /* 0x000000f000027945 */ /* 0x000fe80003800000 */
[----:B------:R-:W-:Y:S04]  /*0780*/  BSSY B1, `(.L_x_18) ;  /* 0x000000c000017945 */ /* 0x000fe80003800000 */
[----:B------:R-:W-:Y:S05]  /*0790*/  @P2 BRA `(.L_x_19) ;  /* 0x0000000000282947 */ /* 0x000fea0003800000 */
[----:B---345:R-:W1:Y:S01]  /*07a0*/  LDS R4, [UR8+0x34] ;  /* 0x00003408ff047984 */ /* 0x038e620008000800 */
[----:B------:R-:W-:Y:S01]  /*07b0*/  IMAD.MOV.U32 R5, RZ, RZ, 0x7f000000 ;  /* 0x7f000000ff057424 */ /* 0x000fe200078e00ff */
[----:B------:R-:W-:Y:S05]  /*07c0*/  @P2 BREAK B1 ;  /* 0x0000000000012942 */ /* 0x000fea0003800000 */
[----:B-1----:R-:W-:-:S05]  /*07d0*/  LOP3.LUT R4, R4, 0xff000000, R5, 0xb8, !PT ;  /* 0xff00000004047812 */ /* 0x002fca00078eb805 */
[----:B------:R1:W-:Y:S01]  /*07e0*/  STS [UR8+0x34], R4 ;  /* 0x00003404ff007988 */ /* 0x0003e20008000808 */
[----:B------:R-:W-:Y:S05]  /*07f0*/  @P2 BRA `(.L_x_20) ;  /* 0x0000000000182947 */ /* 0x000fea0003800000 */
[----:B------:R-:W3:Y:S01]  /*0800*/  LDS R5, [UR8+0x38] ;  /* 0x00003808ff057984 */ /* 0x000ee20008000800 */
[----:B-1----:R-:W-:-:S05]  /*0810*/  IMAD.MOV.U32 R4, RZ, RZ, 0x3f ;  /* 0x0000003fff047424 */ /* 0x002fca00078e00ff */
[----:B---3--:R-:W-:-:S05]  /*0820*/  LOP3.LUT R4, R5, 0xff, R4, 0xb8, !PT ;  /* 0x000000ff05047812 */ /* 0x008fca00078eb804 */
[----:B------:R1:W-:Y:S02]  /*0830*/  STS [UR8+0x38], R4 ;  /* 0x00003804ff007988 */ /* 0x0003e40008000808 */
.L_x_19:
[----:B------:R-:W-:Y:S05]  /*0840*/  BSYNC B1 ;  /* 0x0000000000017941 */ /* 0x000fea0003800000 */
.L_x_18:
[----:B------:R1:W-:Y:S02]  /*0850*/  @!P2 STS [UR8+0x20], R6 ;  /* 0x00002006ff00a988 */ /* 0x0003e40008000808 */
.L_x_20:
[----:B------:R-:W-:Y:S05]  /*0860*/  BSYNC B2 ;  /* 0x0000000000027941 */ /* 0x000fea0003800000 */
.L_x_17:
[----:B------:R-:W-:Y:S05]  /*0870*/  WARPSYNC.ALL ;  /* 0x0000000000007948 */ /* 0x000fea0003800000 */
[----:B-1----:R-:W1:Y:S01]  /*0880*/  LDC R6, c[0x0][0x22c] ;  /* 0x00008b00ff067b82 */ /* 0x002e620000000800 */
[----:B------:R-:W-:Y:S01]  /*0890*/  BSSY B2, `(.L_x_21) ;  /* 0x000000b000027945 */ /* 0x000fe20003800000 */
[----:B-1----:R-:W-:-:S03]  /*08a0*/  VIADD R6, R6, 0xffffffff ;  /* 0xffffffff06067836 */ /* 0x002fc60000000000 */
[----:B------:R-:W-:Y:S05]  /*08b0*/  @P2 BRA `(.L_x_22) ;  /* 0x0000000000202947 */ /* 0x000fea0003800000 */
[----:B---345:R-:W1:Y:S01]  /*08c0*/  LDS R4, [UR8+0x1c] ;  /* 0x00001c08ff047984 */ /* 0x038e620008000800 */
[----:B------:R-:W3:Y:S03]  /*08d0*/  LDC.64 R12, c[0x0][0x240] ;  /* 0x00009000ff0c7b82 */ /* 0x000ee60000000a00 */
[----:B------:R4:W-:Y:S01]  /*08e0*/  STS [UR8+0x24], R6 ;  /* 0x00002406ff007988 */ /* 0x0009e20008000808 */
[--C-:B---3--:R-:W-:Y:S02]  /*08f0*/  SHF.R.U32.HI R11, RZ, 0x4, R13.reuse ;  /* 0x00000004ff0b7819 */ /* 0x108fe4000001160d */
[----:B------:R-:W-:-:S05]  /*0900*/  SHF.R.U64 R5, R12, 0x4, R13 ;  /* 0x000000040c057819 */ /* 0x000fca000000120d */
[----:B------:R4:W-:Y:S01]  /*0910*/  STS [UR8+0xc], R5 ;  /* 0x00000c05ff007988 */ /* 0x0009e20008000808 */
[----:B-1----:R-:W-:-:S05]  /*0920*/  LOP3.LUT R4, R4, 0xf, R11, 0xb8, !PT ;  /* 0x0000000f04047812 */ /* 0x002fca00078eb80b */
[----:B------:R4:W-:Y:S02]  /*0930*/  STS [UR8+0x1c], R4 ;  /* 0x00001c04ff007988 */ /* 0x0009e40008000808 */
.L_x_22:
[----:B------:R-:W-:Y:S05]  /*0940*/  BSYNC B2 ;  /* 0x0000000000027941 */ /* 0x000fea0003800000 */
.L_x_21:
[----:B------:R-:W-:Y:S04]  /*0950*/  BSSY B3, `(.L_x_23) ;  /* 0x000001d000037945 */ /* 0x000fe80003800000 */
[----:B------:R-:W-:Y:S04]  /*0960*/  BSSY B2, `(.L_x_24) ;  /* 0x0000018000027945 */ /* 0x000fe80003800000 */
[----:B------:R-:W-:Y:S05]  /*0970*/  @P2 BRA `(.L_x_25) ;  /* 0x00000000001c2947 */ /* 0x000fea0003800000 */
[----:B---345:R-:W1:Y:S02]  /*0980*/  LDS R4, [UR8+0x34] ;  /* 0x00003408ff047984 */ /* 0x038e640008000800 */
[----:B-1----:R-:W-:-:S05]  /*0990*/  LOP3.LUT R4, R4, 0x7, RZ, 0xb8, !PT ;  /* 0x0000000704047812 */ /* 0x002fca00078eb8ff */
[----:B------:R1:W-:Y:S01]  /*09a0*/  STS [UR8+0x34], R4 ;  /* 0x00003404ff007988 */ /* 0x0003e20008000808 */
[----:B------:R-:W-:Y:S05]  /*09b0*/  @P2 BRA `(.L_x_26) ;  /* 0x00000000001c2947 */ /* 0x000fea0003800000 */
[----:B-1----:R-:W1:Y:S02]  /*09c0*/  LDS R4, [UR8+0x34] ;  /* 0x00003408ff047984 */ /* 0x002e640008000800 */
[----:B-1----:R-:W-:-:S05]  /*09d0*/  LOP3.LUT R4, R4, 0x38, RZ, 0xb8, !PT ;  /* 0x0000003804047812 */ /* 0x002fca00078eb8ff */
[----:B------:R1:W-:Y:S02]  /*09e0*/  STS [UR8+0x34], R4 ;  /* 0x00003404ff007988 */ /* 0x0003e40008000808 */
.L_x_25:
[----:B------:R-:W-:Y:S05]  /*09f0*/  @P2 BRA `(.L_x_27) ;  /* 0x00000000001c2947 */ /* 0x000fea0003800000 */
[----:B-1-345:R-:W1:Y:S02]  /*0a00*/  LDS R4, [UR8+0x8] ;  /* 0x00000808ff047984 */ /* 0x03ae640008000800 */
[----:B-1----:R-:W-:-:S05]  /*0a10*/  LOP3.LUT R4, R4, 0x780, RZ, 0xb8, !PT ;  /* 0x0000078004047812 */ /* 0x002fca00078eb8ff */
[----:B------:R3:W-:Y:S02]  /*0a20*/  STS [UR8+0x8], R4 ;  /* 0x00000804ff007988 */ /* 0x0007e40008000808 */
.L_x_26:
[----:B------:R-:W-:Y:S05]  /*0a30*/  @P2 BRA `(.L_x_28) ;  /* 0x0000000000282947 */ /* 0x000fea0003800000 */
[----:B-1-3--:R-:W1:Y:S02]  /*0a40*/  LDS R4, [UR8+0x8] ;  /* 0x00000808ff047984 */ /* 0x00ae640008000800 */
[----:B-1----:R-:W-:-:S05]  /*0a50*/  LOP3.LUT R4, R4, 0x1800, RZ, 0xb8, !PT ;  /* 0x0000180004047812 */ /* 0x002fca00078eb8ff */
[----:B------:R1:W-:Y:S02]  /*0a60*/  STS [UR8+0x8], R4 ;  /* 0x00000804ff007988 */ /* 0x0003e40008000808 */
.L_x_27:
[----:B------:R-:W-:Y:S05]  /*0a70*/  @P2 BREAK B2 ;  /* 0x0000000000022942 */ /* 0x000fea0003800000 */
[----:B------:R-:W-:Y:S05]  /*0a80*/  @P2 BRA `(.L_x_29) ;  /* 0x0000000000242947 */ /* 0x000fea0003800000 */
[----:B-1-345:R-:W1:Y:S01]  /*0a90*/  LDS R4, [UR8+0x8] ;  /* 0x00000808ff047984 */ /* 0x03ae620008000800 */
[----:B------:R-:W-:-:S05]  /*0aa0*/  IMAD.MOV.U32 R5, RZ, RZ, 0x6000 ;  /* 0x00006000ff057424 */ /* 0x000fca00078e00ff */
[----:B-1----:R-:W-:-:S04]  /*0ab0*/  LOP3.LUT R4, R4, 0x6000, R5, 0xd8, !PT ;  /* 0x0000600004047812 */ /* 0x002fc800078ed805 */
[----:B------:R-:W-:-:S05]  /*0ac0*/  LOP3.LUT R4, R4, 0x400000, RZ, 0xb8, !PT ;  /* 0x0040000004047812 */ /* 0x000fca00078eb8ff */
[----:B------:R4:W-:Y:S02]  /*0ad0*/  STS [UR8+0x8], R4 ;  /* 0x00000804ff007988 */ /* 0x0009e40008000808 */
.L_x_28:
[----:B------:R-:W-:Y:S05]  /*0ae0*/  BSYNC B2 ;  /* 0x0000000000027941 */ /* 0x000fea0003800000 */
.L_x_24:
[----:B-1-34-:R-:W1:Y:S02]  /*0af0*/  @!P2 LDS R4, [UR8+0x8] ;  /* 0x00000808ff04a984 */ /* 0x01ae640008000800 */
[----:B-1----:R-:W-:-:S05]  /*0b00*/  @!P2 LOP3.LUT R4, R4, 0x8000, RZ, 0xb8, !PT ;  /* 0x000080000404a812 */ /* 0x002fca00078eb8ff */
[----:B------:R1:W-:Y:S02]  /*0b10*/  @!P2 STS [UR8+0x8], R4 ;  /* 0x00000804ff00a988 */ /* 0x0003e40008000808 */
.L_x_29:
[----:B------:R-:W-:Y:S05]  /*0b20*/  BSYNC B3 ;  /* 0x0000000000037941 */ /* 0x000fea0003800000 */
.L_x_23:
[----:B------:R-:W-:Y:S05]  /*0b30*/  WARPSYNC.ALL ;  /* 0x0000000000007948 */ /* 0x000fea0003800000 */
[----:B------:R-:W-:-:S04]  /*0b40*/  UIADD3 UR23, UR4, 0x80, URZ ;  /* 0x0000008004177890 */ /* 0x000fc8000fffe03f */
[----:B------:R-:W-:-:S04]  /*0b50*/  UIADD3 UR22, UP0, UR23, UR24, URZ ;  /* 0x0000001817167290 */ /* 0x000fc8000ff1e03f */
[----:B------:R-:W-:Y:S01]  /*0b60*/  ULEA.HI.X.SX32 UR23, UR23, UR25, 0x1, UP0 ;  /* 0x0000001917177291 */ /* 0x000fe200080f0e3f */
[----:B------:R-:W-:Y:S11]  /*0b70*/  @P0 BRA `(.L_x_30) ;  /* 0x0000000000280947 */ /* 0x000ff60003800000 */
[----:B-1-345:R-:W1:Y:S01]  /*0b80*/  S2R R4, SR_LANEID ;  /* 0x0000000000047919 */ /* 0x03ae620000000000 */
[----:B------:R-:W-:Y:S05]  /*0b90*/  WARPSYNC.ALL ;  /* 0x0000000000007948 */ /* 0x000fea0003800000 */
[----:B-1----:R-:W-:-:S05]  /*0ba0*/  IMAD.SHL.U32 R10, R4, 0x4, RZ ;  /* 0x00000004040a7824 */ /* 0x002fca00078e00ff */
[----:B------:R-:W1:Y:S01]  /*0bb0*/  LDS R11, [R10+UR8] ;  /* 0x000000080a0b7984 */ /* 0x000e620008000800 */
[----:B------:R-:W-:-:S05]  /*0bc0*/  IADD3 R4, P1, R10, UR22, RZ ;  /* 0x000000160a047c10 */ /* 0x000fca000ff3e0ff */
[----:B------:R-:W-:-:S05]  /*0bd0*/  IMAD.X R5, RZ, RZ, UR23, P1 ;  /* 0x00000017ff057e24 */ /* 0x000fca00088e06ff */
[----:B-1----:R1:W3:Y:S01]  /*0be0*/  ATOMG.E.EXCH.STRONG.GPU PT, RZ, [R4], R11 ;  /* 0x0000000b04ff73a8 */ /* 0x0022e200041ee100 */
[----:B------:R-:W-:-:S04]  /*0bf0*/  DEPBAR {5,4,3,2,1,0} ;  /* 0x0000003f0000791a */ /* 0x000fc80000000000 */
[----:B------:R1:W-:Y:S01]  /*0c00*/  UTMACCTL.IV [UR22] ;  /* 0x00000000160079b9 */ /* 0x0003e20008000000 */
[----:B------:R-:W-:Y:S01]  /*0c10*/  NOP ;  /* 0x0000000000007918 */ /* 0x000fe20000000000 */
.L_x_30:
[----:B------:R-:W-:Y:S05]  /*0c20*/  @P0 BRA `(.L_x_31) ;  /* 0x00000000000c0947 */ /* 0x000fea0003800000 */
[----:B------:R0:W-:Y:S01]  /*0c30*/  UTMACMDFLUSH ;  /* 0x00000000000079b7 */ /* 0x0001e20000000000 */
[----:B------:R-:W-:Y:S05]  /*0c40*/  @P0 BRA `(.L_x_31) ;  /* 0x0000000000040947 */ /* 0x000fea0003800000 */
[----:B------:R-:W-:-:S04]  /*0c50*/  DEPBAR.LE SB0, 0x0 ;  /* 0x000080000000791a */ /* 0x000fc80000000000 */
.L_x_31:
[----:B------:R-:W-:Y:S05]  /*0c60*/  WARPSYNC.ALL ;  /* 0x0000000000007948 */ /* 0x000fea0003800000 */
[----:B---3--:R-:W-:Y:S06]  /*0c70*/  BAR.SYNC.DEFER_BLOCKING 0x0 ;  /* 0x0000000000007b1d */ /* 0x008fec0000010000 */
[----:B------:R-:W-:Y:S02]  /*0c80*/  BSSY B3, `(.L_x_32) ;  /* 0x000000b000037945 */ /* 0x000fe40003800000 */
[----:B------:R-:W-:Y:S06]  /*0c90*/  BAR.SYNC.DEFER_BLOCKING 0x0 ;  /* 0x0000000000007b1d */ /* 0x000fec0000010000 */
[----:B------:R3:W-:Y:S01]  /*0ca0*/  @!P0 STS [R3], RZ ;  /* 0x000000ff03008388 */ /* 0x0007e20000000800 */
[----:B------:R-:W-:Y:S01]  /*0cb0*/  NOP ;  /* 0x0000000000007918 */ /* 0x000fe20000000000 */
[----:B------:R-:W-:Y:S05]  /*0cc0*/  @P2 BRA `(.L_x_33) ;  /* 0x0000000000182947 */ /* 0x000fea0003800000 */
[----:B--23--:R-:W2:Y:S01]  /*0cd0*/  LDS R3, [UR8+0x8] ;  /* 0x00000808ff037984 */ /* 0x00cea20008000800 */
[----:B-1----:R-:W1:Y:S01]  /*0ce0*/  LDC.64 R10, c[0x0][0x220] ;  /* 0x00008800ff0a7b82 */ /* 0x002e620000000a00 */
[----:B----45:R-:W-:Y:S02]  /*0cf0*/  IMAD.MOV.U32 R4, RZ, RZ, 0x70 ;  /* 0x00000070ff047424 */ /* 0x030fe400078e00ff */
[----:B-1----:R1:W-:Y:S03]  /*0d00*/  STS.64 [UR8], R10 ;  /* 0x0000000aff007988 */ /* 0x0023e60008000a08 */
[----:B--2---:R-:W-:-:S05]  /*0d10*/  LOP3.LUT R3, R3, 0x10, R4, 0xd8, !PT ;  /* 0x0000001003037812 */ /* 0x004fca00078ed804 */
[----:B------:R1:W-:Y:S02]  /*0d20*/  STS [UR8+0x8], R3 ;  /* 0x00000803ff007988 */ /* 0x0003e40008000808 */
.L_x_33:
[----:B-1----:R-:W-:Y:S05]  /*0d30*/  BSYNC B3 ;  /* 0x0000000000037941 */ /* 0x002fea0003800000 */
.L_x_32:
[----:B------:R-:W-:Y:S04]  /*0d40*/  BSSY B3, `(.L_x_34) ;  /* 0x0000033000037945 */ /* 0x000fe80003800000 */
[----:B------:R-:W-:Y:S04]  /*0d50*/  BSSY B4, `(.L_x_35) ;  /* 0x000002e000047945 */ /* 0x000fe80003800000 */
[----:B------:R-:W-:Y:S05]  /*0d60*/  @P2 BRA `(.L_x_36) ;  /* 0x0000000000242947 */ /* 0x000fea0003800000 */
[----:B--23--:R-:W1:Y:S01]  /*0d70*/  LDS R3, [UR8+0x34] ;  /* 0x00003408ff037984 */ /* 0x00ce620008000800 */
[----:B----45:R-:W-:-:S05]  /*0d80*/  IMAD.MOV.U32 R4, RZ, RZ, 0x3f000000 ;  /* 0x3f000000ff047424 */ /* 0x030fca00078e00ff */
[----:B-1----:R-:W-:-:S05]  /*0d90*/  LOP3.LUT R3, R3, 0xff000000, R4, 0xb8, !PT ;  /* 0xff00000003037812 */ /* 0x002fca00078eb804 */
[----:B------:R1:W-:Y:S01]  /*0da0*/  STS [UR8+0x34], R3 ;  /* 0x00003403ff007988 */ /* 0x0003e20008000808 */
[----:B------:R-:W-:Y:S05]  /*0db0*/  @P2 BRA `(.L_x_37) ;  /* 0x0000000000182947 */ /* 0x000fea0003800000 */
[----:B-1----:R-:W1:Y:S01]  /*0dc0*/  LDS R3, [UR8+0x38] ;  /* 0x00003808ff037984 */ /* 0x002e620008000800 */
[----:B------:R-:W-:-:S05]  /*0dd0*/  IMAD.MOV.U32 R4, RZ, RZ, 0x7f ;  /* 0x0000007fff047424 */ /* 0x000fca00078e00ff */
[----:B-1----:R-:W-:-:S05]  /*0de0*/  LOP3.LUT R3, R3, 0xff, R4, 0xb8, !PT ;  /* 0x000000ff03037812 */ /* 0x002fca00078eb804 */
[----:B------:R1:W-:Y:S02]  /*0df0*/  STS [UR8+0x38], R3 ;  /* 0x00003803ff007988 */ /* 0x0003e40008000808 */
.L_x_36:
[----:B------:R-:W-:Y:S05]  /*0e00*/  @P2 BRA `(.L_x_38) ;  /* 0x00000000000c2947 */ /* 0x000fea0003800000 */
[----:B------:R1:W-:Y:S02]  /*0e10*/  STS [UR8+0x20], R6 ;  /* 0x00002006ff007988 */ /* 0x0003e40008000808 */
.L_x_37:
[----:B------:R-:W-:Y:S05]  /*0e20*/  @P2 BRA `(.L_x_39) ;  /* 0x0000000000242947 */ /* 0x000fea0003800000 */
[----:B------:R1:W-:Y:S02]  /*0e30*/  STS [UR8+0x24], R2 ;  /* 0x00002402ff007988 */ /* 0x0003e40008000808 */
.L_x_38:
[----:B------:R-:W-:Y:S05]  /*0e40*/  @P2 BRA `(.L_x_40) ;  /* 0x00000000002c2947 */ /* 0x000fea0003800000 */
[----:B-1----:R-:W1:Y:S01]  /*0e50*/  LDS R2, [UR8+0x1c] ;  /* 0x00001c08ff027984 */ /* 0x002e620008000800 */
[----:B------:R-:W4:Y:S02]  /*0e60*/  LDC.64 R10, c[0x0][0x248] ;  /* 0x00009200ff0a7b82 */ /* 0x000f240000000a00 */
[--C-:B----4-:R-:W-:Y:S02]  /*0e70*/  SHF.R.U32.HI R5, RZ, 0x4, R11.reuse ;  /* 0x00000004ff057819 */ /* 0x110fe4000001160b */
[----:B--23--:R-:W-:-:S05]  /*0e80*/  SHF.R.U64 R3, R10, 0x4, R11 ;  /* 0x000000040a037819 */ /* 0x00cfca000000120b */
[----:B------:R2:W-:Y:S01]  /*0e90*/  STS [UR8+0xc], R3 ;  /* 0x00000c03ff007988 */ /* 0x0005e20008000808 */
[----:B-1----:R-:W-:-:S05]  /*0ea0*/  LOP3.LUT R2, R2, 0xf, R5, 0xb8, !PT ;  /* 0x0000000f02027812 */ /* 0x002fca00078eb805 */
[----:B------:R2:W-:Y:S02]  /*0eb0*/  STS [UR8+0x1c], R2 ;  /* 0x00001c02ff007988 */ /* 0x0005e40008000808 */
.L_x_39:
[----:B------:R-:W-:Y:S05]  /*0ec0*/  @P2 BRA `(.L_x_41) ;  /* 0x00000000001c2947 */ /* 0x000fea0003800000 */
[----:B--2---:R-:W2:Y:S02]  /*0ed0*/  LDS R2, [UR8+0x34] ;  /* 0x00003408ff027984 */ /* 0x004ea40008000800 */
[----:B--2---:R-:W-:-:S05]  /*0ee0*/  LOP3.LUT R2, R2, 0x7, RZ, 0xb8, !PT ;  /* 0x0000000702027812 */ /* 0x004fca00078eb8ff */
[----:B------:R2:W-:Y:S02]  /*0ef0*/  STS [UR8+0x34], R2 ;  /* 0x00003402ff007988 */ /* 0x0005e40008000808 */
.L_x_40:
[----:B------:R-:W-:Y:S05]  /*0f00*/  @P2 BRA `(.L_x_42) ;  /* 0x00000000001c2947 */ /* 0x000fea0003800000 */
[----:B-12---:R-:W1:Y:S02]  /*0f10*/  LDS R2, [UR8+0x34] ;  /* 0x00003408ff027984 */ /* 0x006e640008000800 */
[----:B-1----:R-:W-:-:S05]  /*0f20*/  LOP3.LUT R2, R2, 0x38, RZ, 0xb8, !PT ;  /* 0x0000003802027812 */ /* 0x002fca00078eb8ff */
[----:B------:R1:W-:Y:S02]  /*0f30*/  STS [UR8+0x34], R2 ;  /* 0x00003402ff007988 */ /* 0x0003e40008000808 */
.L_x_41:
[----:B------:R-:W-:Y:S05]  /*0f40*/  @P2 BRA `(.L_x_43) ;  /* 0x00000000001c2947 */ /* 0x000fea0003800000 */
[----:B-12---:R-:W1:Y:S02]  /*0f50*/  LDS R2, [UR8+0x8] ;  /* 0x00000808ff027984 */ /* 0x006e640008000800 */
[----:B-1----:R-:W-:-:S05]  /*0f60*/  LOP3.LUT R2, R2, 0x780, RZ, 0xb8, !PT ;  /* 0x0000078002027812 */ /* 0x002fca00078eb8ff */
[----:B------:R1:W-:Y:S02]  /*0f70*/  STS [UR8+0x8], R2 ;  /* 0x00000802ff007988 */ /* 0x0003e40008000808 */
.L_x_42:
[----:B------:R-:W-:Y:S05]  /*0f80*/  @P2 BRA `(.L_x_44) ;  /* 0x0000000000282947 */ /* 0x000fea0003800000 */
[----:B-12---:R-:W1:Y:S02]  /*0f90*/  LDS R2, [UR8+0x8] ;  /* 0x00000808ff027984 */ /* 0x006e640008000800 */
[----:B-1----:R-:W-:-:S05]  /*0fa0*/  LOP3.LUT R2, R2, 0x1800, RZ, 0xb8, !PT ;  /* 0x0000180002027812 */ /* 0x002fca00078eb8ff */
[----:B------:R1:W-:Y:S02]  /*0fb0*/  STS [UR8+0x8], R2 ;  /* 0x00000802ff007988 */ /* 0x0003e40008000808 */
.L_x_43:
[----:B------:R-:W-:Y:S05]  /*0fc0*/  @P2 BREAK B4 ;  /* 0x0000000000042942 */ /* 0x000fea0003800000 */
[----:B------:R-:W-:Y:S05]  /*0fd0*/  @P2 BRA `(.L_x_45) ;  /* 0x0000000000242947 */ /* 0x000fea0003800000 */
[----:B-12---:R-:W1:Y:S01]  /*0fe0*/  LDS R2, [UR8+0x8] ;  /* 0x00000808ff027984 */ /* 0x006e620008000800 */
[----:B---3--:R-:W-:-:S05]  /*0ff0*/  IMAD.MOV.U32 R3, RZ, RZ, 0x6000 ;  /* 0x00006000ff037424 */ /* 0x008fca00078e00ff */
[----:B-1----:R-:W-:-:S04]  /*1000*/  LOP3.LUT R2, R2, 0x4000, R3, 0xd8, !PT ;  /* 0x0000400002027812 */ /* 0x002fc800078ed803 */
[----:B------:R-:W-:-:S05]  /*1010*/  LOP3.LUT R2, R2, 0x400000, RZ, 0xb8, !PT ;  /* 0x0040000002027812 */ /* 0x000fca00078eb8ff */
[----:B------:R1:W-:Y:S02]  /*1020*/  STS [UR8+0x8], R2 ;  /* 0x00000802ff007988 */ /* 0x0003e40008000808 */
.L_x_44:
[----:B------:R-:W-:Y:S05]  /*1030*/  BSYNC B4 ;  /* 0x0000000000047941 */ /* 0x000fea0003800000 */
.L_x_35:
[----:B-12---:R-:W1:Y:S02]  /*1040*/  @!P2 LDS R2, [UR8+0x8] ;  /* 0x00000808ff02a984 */ /* 0x006e640008000800 */
[----:B-1----:R-:W-:-:S05]  /*1050*/  @!P2 LOP3.LUT R2, R2, 0x8000, RZ, 0xb8, !PT ;  /* 0x000080000202a812 */ /* 0x002fca00078eb8ff */
[----:B------:R1:W-:Y:S02]  /*1060*/  @!P2 STS [UR8+0x8], R2 ;  /* 0x00000802ff00a988 */ /* 0x0003e40008000808 */
.L_x_45:
[----:B------:R-:W-:Y:S05]  /*1070*/  BSYNC B3 ;  /* 0x0000000000037941 */ /* 0x000fea0003800000 */
.L_x_34:
[----:B------:R-:W-:Y:S05]  /*1080*/  WARPSYNC.ALL ;  /* 0x0000000000007948 */ /* 0x000fea0003800000 */
[----:B------:R-:W-:Y:S01]  /*1090*/  UIADD3 UR4, UR4, 0x100, URZ ;  /* 0x0000010004047890 */ /* 0x000fe2000fffe03f */
[----:B------:R-:W-:Y:S02]  /*10a0*/  ISETP.GE.AND P1, PT, R9, 0x1, PT ;  /* 0x000000010900780c */ /* 0x000fe40003f26270 */
[----:B------:R-:W-:Y:S02]  /*10b0*/  CS2R R24, SRZ ;  /* 0x0000000000187805 */ /* 0x000fe4000001ff00 */
[----:B------:R-:W-:Y:S01]  /*10c0*/  CS2R R26, SRZ ;  /* 0x00000000001a7805 */ /* 0x000fe2000001ff00 */
[----:B------:R-:W-:Y:S01]  /*10d0*/  UIADD3 UR24, UP0, UR4, UR24, URZ ;  /* 0x0000001804187290 */ /* 0x000fe2000ff1e03f */
[----:B------:R-:W-:-:S03]  /*10e0*/  IMAD.MOV.U32 R28, RZ, RZ, RZ ;  /* 0x000000ffff1c7224 */ /* 0x000fc600078e00ff */
[----:B------:R-:W-:Y:S01]  /*10f0*/  ULEA.HI.X.SX32 UR25, UR4, UR25, 0x1, UP0 ;  /* 0x0000001904197291 */ /* 0x000fe200080f0e3f */
[----:B------:R-:W-:Y:S11]  /*1100*/  @P0 BRA `(.L_x_46) ;  /* 0x0000000000280947 */ /* 0x000ff60003800000 */
[----:B-12---:R-:W4:Y:S01]  /*1110*/  S2R R2, SR_LANEID ;  /* 0x0000000000027919 */ /* 0x006f220000000000 */
[----:B------:R-:W-:Y:S05]  /*1120*/  WARPSYNC.ALL ;  /* 0x0000000000007948 */ /* 0x000fea0003800000 */
[----:B----45:R-:W-:-:S05]  /*1130*/  IMAD.SHL.U32 R4, R2, 0x4, RZ ;  /* 0x0000000402047824 */ /* 0x030fca00078e00ff */
[----:B------:R-:W1:Y:S01]  /*1140*/  LDS R5, [R4+UR8] ;  /* 0x0000000804057984 */ /* 0x000e620008000800 */
[----:B------:R-:W-:-:S05]  /*1150*/  IADD3 R2, P3, R4, UR24, RZ ;  /* 0x0000001804027c10 */ /* 0x000fca000ff7e0ff */
[----:B---3--:R-:W-:-:S05]  /*1160*/  IMAD.X R3, RZ, RZ, UR25, P3 ;  /* 0x00000019ff037e24 */ /* 0x008fca00098e06ff */
[----:B-1----:R1:W2:Y:S01]  /*1170*/  ATOMG.E.EXCH.STRONG.GPU PT, RZ, [R2], R5 ;  /* 0x0000000502ff73a8 */ /* 0x0022a200041ee100 */
[----:B------:R-:W-:-:S04]  /*1180*/  DEPBAR {5,4,3,2,1,0} ;  /* 0x0000003f0000791a */ /* 0x000fc80000000000 */
[----:B------:R1:W-:Y:S01]  /*1190*/  UTMACCTL.IV [UR24] ;  /* 0x00000000180079b9 */ /* 0x0003e20008000000 */
[----:B------:R-:W-:Y:S01]  /*11a0*/  NOP ;  /* 0x0000000000007918 */ /* 0x000fe20000000000 */
.L_x_46:
[----:B------:R-:W-:Y:S05]  /*11b0*/  @P0 BRA `(.L_x_47) ;  /* 0x00000000000c0947 */ /* 0x000fea0003800000 */
[----:B------:R0:W-:Y:S01]  /*11c0*/  UTMACMDFLUSH ;  /* 0x00000000000079b7 */ /* 0x0001e20000000000 */
[----:B------:R-:W-:Y:S05]  /*11d0*/  @P0 BRA `(.L_x_47) ;  /* 0x0000000000040947 */ /* 0x000fea0003800000 */
[----:B------:R-:W-:-:S04]  /*11e0*/  DEPBAR.LE SB0, 0x0 ;  /* 0x000080000000791a */ /* 0x000fc80000000000 */
.L_x_47:
[----:B------:R-:W-:Y:S05]  /*11f0*/  WARPSYNC.ALL ;  /* 0x0000000000007948 */ /* 0x000fea0003800000 */
[----:B--2---:R-:W-:Y:S01]  /*1200*/  BAR.SYNC.DEFER_BLOCKING 0x0 ;  /* 0x0000000000007b1d */ /* 0x004fe20000010000 */
[----:B------:R-:W-:Y:S01]  /*1210*/  USHF.L.U32 UR11, UR26, 0x7, URZ ;  /* 0x000000071a0b7899 */ /* 0x000fe2000800063f */
[----:B------:R-:W-:Y:S01]  /*1220*/  IMAD.MOV.U32 R29, RZ, RZ, RZ ;  /* 0x000000ffff1d7224 */ /* 0x000fe200078e00ff */
[----:B------:R-:W-:Y:S01]  /*1230*/  USHF.L.U32 UR31, UR27, 0x6, URZ ;  /* 0x000000061b1f7899 */ /* 0x000fe2000800063f */
[----:B------:R-:W-:Y:S02]  /*1240*/  CS2R R30, SRZ ;  /* 0x00000000001e7805 */ /* 0x000fe4000001ff00 */
[----:B------:R-:W-:Y:S01]  /*1250*/  CS2R R32, SRZ ;  /* 0x0000000000207805 */ /* 0x000fe2000001ff00 */
[----:B------:R-:W-:Y:S01]  /*1260*/  VOTEU.ALL UP0, P2 ;  /* 0x00000000003f7886 */ /* 0x000fe20001000000 */
[----:B------:R-:W-:Y:S01]  /*1270*/  UMOV UR4, 0x1 ;  /* 0x0000000100047882 */ /* 0x000fe20000000000 */
[----:B------:R-:W-:-:S02]  /*1280*/  CS2R R34, SRZ ;  /* 0x0000000000227805 */ /* 0x000fc4000001ff00 */
[----:B------:R-:W-:Y:S02]  /*1290*/  CS2R R36, SRZ ;  /* 0x0000000000247805 */ /* 0x000fe4000001ff00 */
[----:B------:R-:W-:Y:S01]  /*12a0*/  CS2R R38, SRZ ;  /* 0x0000000000267805 */ /* 0x000fe2000001ff00 */
[----:B------:R-:W-:-:S04]  /*12b0*/  @!UP0 UIADD3 UR4, -UR4, 0x100000, URZ ;  /* 0x0010000004048890 */ /* 0x000fc8000fffe13f */
[----:B------:R-:W-:Y:S02]  /*12c0*/  @!UP0 USHF.L.U32 UR5, UR4, 0xb, URZ ;  /* 0x0000000b04058899 */ /* 0x000fe4000800063f */
[----:B------:R-:W-:Y:S01]  /*12d0*/  @!UP0 USHF.L.U32 UR4, UR4, 0x1, URZ ;  /* 0x0000000104048899 */ /* 0x000fe2000800063f */
[----:B------:R-:W-:Y:S01]  /*12e0*/  CS2R R40, SRZ ;  /* 0x0000000000287805 */ /* 0x000fe2000001ff00 */
[----:B------:R-:W-:Y:S01]  /*12f0*/  VOTEU.ALL UP0, P2 ;  /* 0x00000000003f7886 */ /* 0x000fe20001000000 */
[----:B------:R-:W-:Y:S02]  /*1300*/  CS2R R42, SRZ ;  /* 0x00000000002a7805 */ /* 0x000fe4000001ff00 */
[----:B------:R-:W-:Y:S02]  /*1310*/  CS2R R44, SRZ ;  /* 0x00000000002c7805 */ /* 0x000fe4000001ff00 */
[----:B------:R-:W-:Y:S02]  /*1320*/  CS2R R46, SRZ ;  /* 0x00000000002e7805 */ /* 0x000fe4000001ff00 */
[----:B------:R-:W-:-:S02]  /*1330*/  CS2R R48, SRZ ;  /* 0x0000000000307805 */ /* 0x000fc4000001ff00 */
[----:B------:R-:W-:Y:S02]  /*1340*/  CS2R R50, SRZ ;  /* 0x0000000000327805 */ /* 0x000fe4000001ff00 */
[----:B------:R-:W-:Y:S02]  /*1350*/  CS2R R52, SRZ ;  /* 0x0000000000347805 */ /* 0x000fe4000001ff00 */
[----:B------:R-:W-:Y:S01]  /*1360*/  CS2R R54, SRZ ;  /* 0x0000000000367805 */ /* 0x000fe2000001ff00 */
[----:B------:R-:W2:Y:S02]  /*1370*/  FENCE.VIEW.ASYNC.S ;  /* 0x00000000000073c6 */ /* 0x000ea40000000000 */
[----:B--2---:R2:W1:Y:S01]  /*1380*/  @!UP0 SYNCS.EXCH.64 URZ, [UR8+0x6000], UR4 ;  /* 0x00600004083f85b2 */ /* 0x0044620008000100 */
[----:B------:R-:W-:Y:S05]  /*1390*/  @!P1 BRA `(.L_x_48) ;  /* 0x00000004003c9947 */ /* 0x000fea0003800000 */
[----:B--2---:R-:W-:Y:S01]  /*13a0*/  UIADD3 UR5, UR8, 0x4000, URZ ;  /* 0x0000400008057890 */ /* 0x004fe2000fffe03f */
[----:B-1----:R-:W-:Y:S01]  /*13b0*/  SHF.R.U32.HI R2, RZ, 0x5, R0 ;  /* 0x00000005ff027819 */ /* 0x002fe20000011600 */
[----:B------:R-:W-:Y:S01]  /*13c0*/  UMOV UR4, URZ ;  /* 0x0000003f00047c82 */ /* 0x000fe20008000000 */
[----:B------:R-:W-:Y:S01]  /*13d0*/  CS2R R24, SRZ ;  /* 0x0000000000187805 */ /* 0x000fe2000001ff00 */
[----:B------:R-:W-:Y:S01]  /*13e0*/  USHF.R.U32.HI UR5, URZ, 0x4, UR5 ;  /* 0x000000043f057899 */ /* 0x000fe20008011605 */
[----:B------:R-:W-:Y:S02]  /*13f0*/  R2UR UR36, R2 ;  /* 0x00000000022472ca */ /* 0x000fe400000e0000 */
[----:B------:R-:W-:Y:S02]  /*1400*/  CS2R R26, SRZ ;  /* 0x00000000001a7805 */ /* 0x000fe4000001ff00 */
[----:B------:R-:W-:Y:S01]  /*1410*/  CS2R R28, SRZ ;  /* 0x00000000001c7805 */ /* 0x000fe2000001ff00 */
[----:B------:R-:W-:Y:S01]  /*1420*/  USGXT.U32 UR18, UR5, 0xe ;  /* 0x0000000e0512789a */ /* 0x000fe20008000000 */
[----:B------:R-:W-:-:S02]  /*1430*/  CS2R R30, SRZ ;  /* 0x00000000001e7805 */ /* 0x000fc4000001ff00 */
[----:B------:R-:W-:Y:S02]  /*1440*/  CS2R R32, SRZ ;  /* 0x0000000000207805 */ /* 0x000fe4000001ff00 */
[----:B------:R-:W-:Y:S01]  /*1450*/  CS2R R34, SRZ ;  /* 0x0000000000227805 */ /* 0x000fe2000001ff00 */
[----:B------:R-:W-:Y:S01]  /*1460*/  UIADD3 UR6, UP0, UR18, 0x2, URZ ;  /* 0x0000000212067890 */ /* 0x000fe2000ff1e03f */
[----:B------:R-:W-:Y:S02]  /*1470*/  CS2R R36, SRZ ;  /* 0x0000000000247805 */ /* 0x000fe4000001ff00 */
[----:B------:R-:W-:Y:S02]  /*1480*/  CS2R R38, SRZ ;  /* 0x0000000000267805 */ /* 0x000fe4000001ff00 */
[----:B------:R-:W-:Y:S01]  /*1490*/  CS2R R40, SRZ ;  /* 0x0000000000287805 */ /* 0x000fe2000001ff00 */
[----:B------:R-:W-:Y:S01]  /*14a0*/  UIADD3.X UR7, UR4, 0x40000040, URZ, UP0, !UPT ;  /* 0x4000004004077890 */ /* 0x000fe200087fe43f */
[----:B------:R-:W-:-:S02]  /*14b0*/  CS2R R42, SRZ ;  /* 0x00000000002a7805 */ /* 0x000fc4000001ff00 */
[----:B------:R-:W-:Y:S02]  /*14c0*/  CS2R R44, SRZ ;  /* 0x00000000002c7805 */ /* 0x000fe4000001ff00 */
[----:B------:R-:W-:Y:S02]  /*14d0*/  CS2R R46, SRZ ;  /* 0x00000000002e7805 */ /* 0x000fe4000001ff00 */
[----:B------:R-:W-:Y:S02]  /*14e0*/  CS2R R48, SRZ ;  /* 0x0000000000307805 */ /* 0x000fe4000001ff00 */
[----:B------:R-:W-:Y:S02]  /*14f0*/  CS2R R50, SRZ ;  /* 0x0000000000327805 */ /* 0x000fe4000001ff00 */
[----:B------:R-:W-:Y:S02]  /*1500*/  CS2R R52, SRZ ;  /* 0x0000000000347805 */ /* 0x000fe4000001ff00 */
[----:B------:R-:W-:Y:S01]  /*1510*/  CS2R R54, SRZ ;  /* 0x0000000000367805 */ /* 0x000fe2000001ff00 */
[----:B------:R-:W-:-:S02]  /*1520*/  UIADD3.64 UR34, UR6, 0x2, URZ ;  /* 0x0000000206227897 */ /* 0x000fc4000fffe03f */
[----:B------:R-:W-:Y:S01]  /*1530*/  UIADD3.64 UR14, UR6, 0x4, URZ ;  /* 0x00000004060e7897 */ /* 0x000fe2000fffe03f */
[----:B------:R-:W-:-:S11]  /*1540*/  UMOV UR10, URZ ;  /* 0x0000003f000a7c82 */ /* 0x000fd60008000000 */
.L_x_50:
[----:B------:R-:W-:Y:S01]  /*1550*/  BAR.SYNC.DEFER_BLOCKING 0x0 ;  /* 0x0000000000007b1d */ /* 0x000fe20000010000 */
[----:B------:R-:W-:Y:S01]  /*1560*/  @!P2 IMAD.MOV.U32 R2, RZ, RZ, 0x6000 ;  /* 0x00006000ff02a424 */ /* 0x000fe200078e00ff */
[----:B------:R-:W-:Y:S02]  /*1570*/  ELECT P0, URZ, PT ;  /* 0x00000000003f782f */ /* 0x000fe40003800000 */
[----:B------:R-:W-:Y:S02]  /*1580*/  ELECT P1, URZ, PT ;  /* 0x00000000003f782f */ /* 0x000fe40003820000 */
[C---:B------:R-:W-:Y:S01]  /*1590*/  ISETP.LT.U32.AND P0, PT, R7.reuse, 0x20, P0 ;  /* 0x000000200700780c */ /* 0x040fe20000701070 */
[----:B------:R-:W-:Y:S01]  /*15a0*/  UMOV UR30, UR10 ;  /* 0x0000000a001e7c82 */ /* 0x000fe20008000000 */
[----:B------:R-:W-:-:S11]  /*15b0*/  ISETP.LT.U32.AND P1, PT, R7, 0x20, P1 ;  /* 0x000000200700780c */ /* 0x000fd60000f21070 */
[----:B------:R-:W-:Y:S01]  /*15c0*/  VOTEU.ANY UP0, P0 ;  /* 0x00000000003f7886 */ /* 0x000fe20000000100 */
[----:B------:R-:W-:Y:S01]  /*15d0*/  VOTEU.ANY UP2, P0 ;  /* 0x00000000003f7886 */ /* 0x000fe20000040100 */
[----:B------:R-:W-:Y:S01]  /*15e0*/  VOTEU.ANY UP1, P1 ;  /* 0x00000000003f7886 */ /* 0x000fe20000820100 */
[----:B------:R-:W-:Y:S01]  /*15f0*/  VOTEU.ANY UP3, P1 ;  /* 0x00000000003f7886 */ /* 0x000fe20000860100 */
[----:B------:R1:W-:Y:S01]  /*1600*/  @!P2 SYNCS.ARRIVE.TRANS64 RZ, [UR8+0x6000], R2 ;  /* 0x00600002ffffa9a7 */ /* 0x0003e20008000008 */
[----:B------:R2:W-:Y:S06]  /*1610*/  MEMBAR.ALL.CTA ;  /* 0x0000000000007992 */ /* 0x0005ec0000008000 */
[----:B--2---:R-:W2:Y:S01]  /*1620*/  FENCE.VIEW.ASYNC.S ;  /* 0x00000000000073c6 */ /* 0x004ea20000000000 */
[----:B------:R-:W-:Y:S01]  /*1630*/  @UP0 UIADD3 UR9, UR8, 0x6000, URZ ;  /* 0x0000600008090890 */ /* 0x000fe2000fffe03f */
[----:B------:R-:W-:Y:S01]  /*1640*/  @UP0 UMOV UR4, UR20 ;  /* 0x0000001400040c82 */ /* 0x000fe20008000000 */
[----:B------:R-:W-:Y:S01]  /*1650*/  @UP0 UMOV UR5, UR21 ;  /* 0x0000001500050c82 */ /* 0x000fe20008000000 */
[----:B------:R-:W-:-:S02]  /*1660*/  @UP1 UIADD3 UR28, UR8, 0x4000, URZ ;  /* 0x00004000081c1890 */ /* 0x000fc4000fffe03f */
[----:B------:R-:W-:Y:S01]  /*1670*/  @UP1 UIADD3 UR29, UR8, 0x6000, URZ ;  /* 0x00006000081d1890 */ /* 0x000fe2000fffe03f */
[----:B-1----:R-:W-:Y:S01]  /*1680*/  SHF.L.U32 R2, R8, 0x1f, RZ ;  /* 0x0000001f08027819 */ /* 0x002fe200000006ff */
[----:B------:R-:W-:Y:S01]  /*1690*/  @UP1 UMOV UR12, UR22 ;  /* 0x00000016000c1c82 */ /* 0x000fe20008000000 */
[----:B------:R-:W-:Y:S01]  /*16a0*/  @UP1 UMOV UR13, UR23 ;  /* 0x00000017000d1c82 */ /* 0x000fe20008000000 */
[----:B--2---:R-:W-:Y:S06]  /*16b0*/  BAR.SYNC.DEFER_BLOCKING 0x0 ;  /* 0x0000000000007b1d */ /* 0x004fec0000010000 */
[----:B------:R1:W-:Y:S02]  /*16c0*/  @UP2 UTMALDG.2D [UR8], [UR4] ;  /* 0x00000008040025b4 */ /* 0x0003e40008008000 */
[----:B------:R-:W-:Y:S06]  /*16d0*/  BAR.SYNC.DEFER_BLOCKING 0x0 ;  /* 0x0000000000007b1d */ /* 0x000fec0000010000 */
[----:B------:R1:W-:Y:S02]  /*16e0*/  @UP3 UTMALDG.2D [UR28], [UR12] ;  /* 0x0000001c0c0035b4 */ /* 0x0003e40008008000 */
[----:B------:R-:W-:Y:S06]  /*16f0*/  BAR.SYNC.DEFER_BLOCKING 0x0 ;  /* 0x0000000000007b1d */ /* 0x000fec0000010000 */
[----:B------:R-:W2:Y:S02]  /*1700*/  SYNCS.PHASECHK.TRANS64.TRYWAIT P0, [UR8+0x6000], R2 ;  /* 0x00600002ff0075a7 */ /* 0x000ea40008000148 */
[----:B-12---:R-:W-:Y:S05]  /*1710*/  @!P0 BRA `(.L_x_49) ;  /* 0x00000004004c8947 */ /* 0x006fea0003800000 */
.L_x_51:
[----:B------:R-:W-:Y:S01]  /*1720*/  USHF.L.U32 UR4, UR36, 0x7, URZ ;  /* 0x0000000724047899 */ /* 0x000fe2000800063f */
[----:B------:R-:W-:Y:S02]  /*1730*/  WARPGROUP.DEPBAR.LE gsb0, 0x0 ;  /* 0x00008000000079c5 */ /* 0x000fe40000010000 */
[----:B------:R-:W-:Y:S01]  /*1740*/  WARPGROUP.ARRIVE ;  /* 0x00000000000079c5 */ /* 0x000fe20000000000 */
[----:B------:R-:W-:Y:S01]  /*1750*/  ULOP3.LUT UR4, UR4, 0x200, URZ, 0xc0, !UPT ;  /* 0x0000020004047892 */ /* 0x000fe2000f8ec03f */
[----:B------:R-:W1:Y:S01]  /*1760*/  LDC R2, c[0x0][0x230] ;  /* 0x00008c00ff027b82 */ /* 0x000e620000000800 */
[----:B------:R-:W-:Y:S01]  /*1770*/  UMOV UR19, 0x40000040 ;  /* 0x4000004000137882 */ /* 0x000fe20000000000 */
[----:B------:R-:W-:Y:S01]  /*1780*/  UMOV UR17, 0x40000040 ;  /* 0x4000004000117882 */ /* 0x000fe20000000000 */
[----:B------:R-:W-:Y:S01]  /*1790*/  ULEA.HI UR4, UR8, UR4, URZ, 0x1c ;  /* 0x0000000408047291 */ /* 0x000fe2000f8fe03f */
[----:B------:R-:W-:Y:S01]  /*17a0*/  LOP3.LUT R8, R8, 0x1, RZ, 0x3c, !PT ;  /* 0x0000000108087812 */ /* 0x000fe200078e3cff */
[----:B------:R-:W-:-:S02]  /*17b0*/  UIADD3 UR10, UR10, 0x80, URZ ;  /* 0x000000800a0a7890 */ /* 0x000fc4000fffe03f */
[----:B------:R-:W-:-:S03]  /*17c0*/  ULOP3.LUT UR16, UR4, 0x3fff, URZ, 0xc0, !UPT ;  /* 0x00003fff04107892 */ /* 0x000fc6000f8ec03f */
[----:B------:R-:W-:-:S06]  /*17d0*/  UMOV UR4, URZ ;  /* 0x0000003f00047c82 */ /* 0x000fcc0008000000 */
[----:B------:R-:W-:Y:S01]  /*17e0*/  QGMMA.64x64x32.F32.E4M3.E4M3 R24, gdesc[UR16], R24 ;  /* 0x00e00000101879f3 */ /* 0x000fe20008700818 */
[----:B------:R-:W-:-:S04]  /*17f0*/  UIADD3 UR16, UP0, UR16, 0x2, URZ ;  /* 0x0000000210107890 */ /* 0x000fc8000ff1e03f */
[----:B------:R-:W-:-:S03]  /*1800*/  UIADD3.X UR5, UR4, 0x40000040, URZ, UP0, !UPT ;  /* 0x4000004004057890 */ /* 0x000fc600087fe43f */
[----:B------:R-:W-:Y:S01]  /*1810*/  UMOV UR4, UR16 ;  /* 0x0000001000047c82 */ /* 0x000fe20008000000 */
[----:B-1----:R-:W-:Y:S01]  /*1820*/  ISETP.LE.AND P0, PT, R2, UR10, PT ;  /* 0x0000000a02007c0c */ /* 0x002fe2000bf03270 */
[----:B------:R-:W-:Y:S02]  /*1830*/  UIADD3.64 UR32, UR4, 0x2, URZ ;  /* 0x0000000204207897 */ /* 0x000fe4000fffe03f */
[----:B------:R-:W-:Y:S02]  /*1840*/  UIADD3.64 UR12, UR4, 0x4, URZ ;  /* 0x00000004040c7897 */ /* 0x000fe4000fffe03f */
[----:B------:R-:W-:Y:S05]  /*1850*/  QGMMA.64x64x32.F32.E4M3.E4M3 R24, gdesc[UR4], R24 ;  /* 0x00e00000041879f3 */ /* 0x000fea0008700818 */
[----:B------:R-:W-:Y:S04]  /*1860*/  QGMMA.64x64x32.F32.E4M3.E4M3 R24, gdesc[UR32], R24 ;  /* 0x00e00000201879f3 */ /* 0x000fe80008700818 */
[----:B------:R-:W-:Y:S01]  /*1870*/  QGMMA.64x64x32.F32.E4M3.E4M3 R24, gdesc[UR12], R24, gsb0 ;  /* 0x00e000000c1879f3 */ /* 0x000fe20008000818 */
[----:B------:R-:W-:Y:S05]  /*1880*/  @!P0 BRA `(.L_x_50) ;  /* 0xfffffffc00308947 */ /* 0x000fea000383ffff */
.L_x_48:
[----:B------:R-:W-:Y:S02]  /*1890*/  WARPGROUP.DEPBAR.LE gsb0, 0x0 ;  /* 0x00008000000079c5 */ /* 0x000fe40000010000 */
[----:B-1----:R-:W-:Y:S01]  /*18a0*/  BAR.SYNC.DEFER_BLOCKING 0x0 ;  /* 0x0000000000007b1d */ /* 0x002fe20000010000 */
[C---:B------:R-:W-:Y:S01]  /*18b0*/  IMAD.SHL.U32 R2, R0.reuse, 0x20, RZ ;  /* 0x0000002000027824 */ /* 0x040fe200078e00ff */
[----:B------:R-:W-:Y:S01]  /*18c0*/  ELECT P0, URZ, PT ;  /* 0x00000000003f782f */ /* 0x000fe20003800000 */
[C---:B---3--:R-:W-:Y:S01]  /*18d0*/  IMAD.SHL.U32 R3, R0.reuse, 0x10, RZ ;  /* 0x0000001000037824 */ /* 0x048fe200078e00ff */
[----:B------:R-:W-:Y:S01]  /*18e0*/  F2FP.SATFINITE.E4M3.F32.PACK_AB_MERGE_C R24, R25, R24, RZ ;  /* 0x000000181918723e */ /* 0x000fe200048070ff */
[----:B------:R-:W-:Y:S01]  /*18f0*/  IMAD.SHL.U32 R0, R0, 0x2, RZ ;  /* 0x0000000200007824 */ /* 0x000fe200078e00ff */
[----:B------:R-:W-:Y:S01]  /*1900*/  LOP3.LUT R2, R2, 0x1c00, RZ, 0xc0, !PT ;  /* 0x00001c0002027812 */ /* 0x000fe200078ec0ff */
[----:B------:R-:W-:Y:S01]  /*1910*/  UMOV UR9, UR31 ;  /* 0x0000001f00097c82 */ /* 0x000fe20008000000 */
[----:B------:R-:W-:Y:S01]  /*1920*/  F2FP.SATFINITE.E4M3.F32.PACK_AB_MERGE_C R26, R27, R26, RZ ;  /* 0x0000001a1b1a723e */ /* 0x000fe200048070ff */
[----:B------:R-:W-:Y:S01]  /*1930*/  UMOV UR10, UR11 ;  /* 0x0000000b000a7c82 */ /* 0x000fe20008000000 */
[----:B------:R-:W-:-:S02]  /*1940*/  LOP3.LUT R3, R2, 0x1c0, R3, 0xf8, !PT ;  /* 0x000001c002037812 */ /* 0x000fc400078ef803 */
[----:B------:R-:W-:Y:S02]  /*1950*/  F2FP.SATFINITE.E4M3.F32.PACK_AB_MERGE_C R28, R29, R28, RZ ;  /* 0x0000001c1d1c723e */ /* 0x000fe400048070ff */
[----:B------:R-:W-:Y:S02]  /*1960*/  LOP3.LUT R3, R3, 0x36, R0, 0xf8, !PT ;  /* 0x0000003603037812 */ /* 0x000fe400078ef800 */
[----:B------:R-:W-:Y:S02]  /*1970*/  F2FP.SATFINITE.E4M3.F32.PACK_AB_MERGE_C R30, R31, R30, RZ ;  /* 0x0000001e1f1e723e */ /* 0x000fe400048070ff */
[----:B------:R-:W-:Y:S02]  /*1980*/  F2FP.SATFINITE.E4M3.F32.PACK_AB_MERGE_C R32, R33, R32, RZ ;  /* 0x000000202120723e */ /* 0x000fe400048070ff */
[----:B------:R-:W-:Y:S02]  /*1990*/  F2FP.SATFINITE.E4M3.F32.PACK_AB_MERGE_C R34, R35, R34, RZ ;  /* 0x000000222322723e */ /* 0x000fe400048070ff */
[----:B------:R-:W-:-:S02]  /*19a0*/  F2FP.SATFINITE.E4M3.F32.PACK_AB_MERGE_C R36, R37, R36, RZ ;  /* 0x000000242524723e */ /* 0x000fc400048070ff */
[----:B------:R-:W-:Y:S01]  /*19b0*/  F2FP.SATFINITE.E4M3.F32.PACK_AB_MERGE_C R38, R39, R38, RZ ;  /* 0x000000262726723e */ /* 0x000fe200048070ff */
[----:B------:R-:W1:Y:S01]  /*19c0*/  @!P2 SYNCS.CCTL.IV [UR8+0x6000] ;  /* 0x00600000ff00a9b1 */ /* 0x000e620008000008 */
[----:B------:R-:W-:Y:S01]  /*19d0*/  ISETP.LT.U32.AND P0, PT, R7, 0x20, P0 ;  /* 0x000000200700780c */ /* 0x000fe20000701070 */
[----:B-1----:R-:W-:Y:S01]  /*19e0*/  STS.U16 [R3+UR8], R24 ;  /* 0x0000001803007988 */ /* 0x002fe20008000408 */
[----:B----4-:R-:W-:Y:S02]  /*19f0*/  LOP3.LUT R5, R3, 0x10, RZ, 0x3c, !PT ;  /* 0x0000001003057812 */ /* 0x010fe400078e3cff */
[----:B------:R-:W-:Y:S01]  /*1a00*/  F2FP.SATFINITE.E4M3.F32.PACK_AB_MERGE_C R40, R41, R40, RZ ;  /* 0x000000282928723e */ /* 0x000fe200048070ff */
[----:B------:R-:W-:Y:S01]  /*1a10*/  STS.U16 [R3+UR8+0x200], R26 ;  /* 0x0002001a03007988 */ /* 0x000fe20008000408 */
[----:B------:R-:W-:Y:S02]  /*1a20*/  F2FP.SATFINITE.E4M3.F32.PACK_AB_MERGE_C R42, R43, R42, RZ ;  /* 0x0000002a2b2a723e */ /* 0x000fe400048070ff */
[----:B------:R-:W-:Y:S01]  /*1a30*/  F2FP.SATFINITE.E4M3.F32.PACK_AB_MERGE_C R44, R45, R44, RZ ;  /* 0x0000002c2d2c723e */ /* 0x000fe200048070ff */
[----:B------:R-:W-:Y:S01]  /*1a40*/  STS.U16 [R3+UR8+0x8], R28 ;  /* 0x0000081c03007988 */ /* 0x000fe20008000408 */
[----:B------:R-:W-:-:S02]  /*1a50*/  F2FP.SATFINITE.E4M3.F32.PACK_AB_MERGE_C R46, R47, R46, RZ ;  /* 0x0000002e2f2e723e */ /* 0x000fc400048070ff */
[----:B------:R-:W-:Y:S01]  /*1a60*/  LOP3.LUT R7, R3, 0x20, RZ, 0x3c, !PT ;  /* 0x0000002003077812 */ /* 0x000fe200078e3cff */
[----:B------:R-:W-:Y:S01]  /*1a70*/  STS.U16 [R3+UR8+0x208], R30 ;  /* 0x0002081e03007988 */ /* 0x000fe20008000408 */
[----:B------:R-:W-:Y:S01]  /*1a80*/  F2FP.SATFINITE.E4M3.F32.PACK_AB_MERGE_C R48, R49, R48, RZ ;  /* 0x000000303130723e */ /* 0x000fe200048070ff */
[----:B------:R-:W-:Y:S01]  /*1a90*/  VOTEU.ANY UP0, P0 ;  /* 0x00000000003f7886 */ /* 0x000fe20000000100 */
[----:B------:R-:W-:Y:S01]  /*1aa0*/  F2FP.SATFINITE.E4M3.F32.PACK_AB_MERGE_C R50, R51, R50, RZ ;  /* 0x000000323332723e */ /* 0x000fe200048070ff */
[----:B------:R-:W-:Y:S01]  /*1ab0*/  STS.U16 [R5+UR8], R32 ;  /* 0x0000002005007988 */ /* 0x000fe20008000408 */
[----:B------:R-:W-:Y:S01]  /*1ac0*/  F2FP.SATFINITE.E4M3.F32.PACK_AB_MERGE_C R52, R53, R52, RZ ;  /* 0x000000343534723e */ /* 0x000fe200048070ff */
[----:B------:R-:W-:Y:S01]  /*1ad0*/  VOTEU.ANY UP1, P0 ;  /* 0x00000000003f7886 */ /* 0x000fe20000020100 */
[----:B------:R-:W-:Y:S01]  /*1ae0*/  F2FP.SATFINITE.E4M3.F32.PACK_AB_MERGE_C R54, R55, R54, RZ ;  /* 0x000000363736723e */ /* 0x000fe200048070ff */
[----:B------:R-:W-:Y:S01]  /*1af0*/  STS.U16 [R5+UR8+0x200], R34 ;  /* 0x0002002205007988 */ /* 0x000fe20008000408 */
[----:B------:R-:W-:Y:S01]  /*1b00*/  LOP3.LUT R9, R3, 0x30, RZ, 0x3c, !PT ;  /* 0x0000003003097812 */ /* 0x000fe200078e3cff */
[----:B--2---:R-:W-:Y:S01]  /*1b10*/  @UP0 UMOV UR4, UR24 ;  /* 0x0000001800040c82 */ /* 0x004fe20008000000 */
[----:B------:R-:W-:Y:S01]  /*1b20*/  @UP0 UMOV UR5, UR25 ;  /* 0x0000001900050c82 */ /* 0x000fe20008000000 */
[----:B------:R-:W-:Y:S04]  /*1b30*/  STS.U16 [R5+UR8+0x8], R36 ;  /* 0x0000082405007988 */ /* 0x000fe80008000408 */
[----:B------:R-:W-:Y:S04]  /*1b40*/  STS.U16 [R5+UR8+0x208], R38 ;  /* 0x0002082605007988 */ /* 0x000fe80008000408 */
[----:B------:R-:W-:Y:S04]  /*1b50*/  STS.U16 [R7+UR8], R40 ;  /* 0x0000002807007988 */ /* 0x000fe80008000408 */
[----:B------:R-:W-:Y:S04]  /*1b60*/  STS.U16 [R7+UR8+0x200], R42 ;  /* 0x0002002a07007988 */ /* 0x000fe80008000408 */
[----:B------:R-:W-:Y:S04]  /*1b70*/  STS.U16 [R7+UR8+0x8], R44 ;  /* 0x0000082c07007988 */ /* 0x000fe80008000408 */
[----:B------:R-:W-:Y:S04]  /*1b80*/  STS.U16 [R7+UR8+0x208], R46 ;  /* 0x0002082e07007988 */ /* 0x000fe80008000408 */
[----:B------:R-:W-:Y:S04]  /*1b90*/  STS.U16 [R9+UR8], R48 ;  /* 0x0000003009007988 */ /* 0x000fe80008000408 */
[----:B------:R-:W-:Y:S04]  /*1ba0*/  STS.U16 [R9+UR8+0x200], R50 ;  /* 0x0002003209007988 */ /* 0x000fe80008000408 */
[----:B------:R-:W-:Y:S04]  /*1bb0*/  STS.U16 [R9+UR8+0x8], R52 ;  /* 0x0000083409007988 */ /* 0x000fe80008000408 */
[----:B------:R-:W-:Y:S01]  /*1bc0*/  STS.U16 [R9+UR8+0x208], R54 ;  /* 0x0002083609007988 */ /* 0x000fe20008000408 */
[----:B------:R1:W-:Y:S06]  /*1bd0*/  MEMBAR.ALL.CTA ;  /* 0x0000000000007992 */ /* 0x0003ec0000008000 */
[----:B-1----:R-:W1:Y:S02]  /*1be0*/  FENCE.VIEW.ASYNC.S ;  /* 0x00000000000073c6 */ /* 0x002e640000000000 */
[----:B-1----:R-:W-:Y:S06]  /*1bf0*/  BAR.SYNC.DEFER_BLOCKING 0x0 ;  /* 0x0000000000007b1d */ /* 0x002fec0000010000 */
[----:B------:R1:W-:Y:S01]  /*1c00*/  @UP1 UTMASTG.2D [UR8], [UR4] ;  /* 0x00000008040013b5 */ /* 0x0003e20008008000 */
[----:B------:R0:W-:Y:S01]  /*1c10*/  UTMACMDFLUSH ;  /* 0x00000000000079b7 */ /* 0x0001e20000000000 */
[----:B------:R-:W-:-:S04]  /*1c20*/  DEPBAR.LE SB0, 0x0 ;  /* 0x000080000000791a */ /* 0x000fc80000000000 */
[----:B------:R-:W-:Y:S06]  /*1c30*/  BAR.SYNC.DEFER_BLOCKING 0x0 ;  /* 0x0000000000007b1d */ /* 0x000fec0000010000 */
[----:B-1----:R-:W-:Y:S05]  /*1c40*/  EXIT ;  /* 0x000000000000794d */ /* 0x002fea0003800000 */
.L_x_49:
[----:B------:R-:W1:Y:S02]  /*1c50*/  SYNCS.PHASECHK.TRANS64.TRYWAIT P0, [UR8+0x6000], R2 ;  /* 0x00600002ff0075a7 */ /* 0x000e640008000148 */
[----:B-1----:R-:W-:Y:S05]  /*1c60*/  @!P0 BRA `(.L_x_49) ;  /* 0xfffffffc00f88947 */ /* 0x002fea000383ffff */
[----:B------:R-:W-:Y:S05]  /*1c70*/  BRA `(.L_x_51) ;  /* 0xfffffff800a87947 */ /* 0x000fea000383ffff */
.L_x_52:
[----:B------:R-:W-:-:S00]  /*1c80*/  BRA `(.L_x_52) ;  /* 0xfffffffc00fc7947 */ /* 0x000fc0000383ffff */
[----:B------:R-:W-:-:S00]  /*1c90*/  NOP ;  /* 0x0000000000007918 */ /* 0x000fc00000000000 */
        /* <DEDUP_REMOVED lines=14> */
.L_x_53:


//--------------------- .nv.shared.gluon_wgmma    --------------------------
	.section	.nv.shared.gluon_wgmma,"aw",@nobits
	.sectionflags	@""
	.align	16
	.zero		1024


//--------------------- .nv.shared.reserved.0     --------------------------
	.section	.nv.shared.reserved.0,"aw",@nobits
	.weak		__nv_reservedSMEM_offset_0_alias
	.size		__nv_reservedSMEM_offset_0_alias, 0, 0
	.other		__nv_reservedSMEM_offset_0_alias,@"STO_CUDA_RESERVED_SHARED STV_DEFAULT"
__nv_reservedSMEM_offset_0_alias:
	.zero		0


//--------------------- .nv.constant0.gluon_wgmma --------------------------
	.section	.nv.constant0.gluon_wgmma,"a",@progbits
	.sectionflags	@""
	.align	4
.nv.constant0.gluon_wgmma:
	.zero		608


//--------------------- SYMBOLS --------------------------

	.type		.nv.reservedSmem.offset0,@object
	.size		.nv.reservedSmem.offset0,0x4
